	.target	sm_90a

	.elftype	@"ET_EXEC"


//--------------------- .note.nv.tkinfo           --------------------------
	.section	.note.nv.tkinfo,"",@"SHT_NOTE"
	.sectionflags	@"SHF_NOTE_NV_TKINFO"
	.tkinfo
        /*0018*/ 	.word	0x00000002
        /*0030*/ 	.string	""
        /*0030*/ 	.string	"ptxas"
        /*0030*/ 	.string	"Cuda compilation tools, release 13.0, V13.0.88"
        /*0030*/ 	.string	"Build cuda_13.0.r13.0/compiler.36424714_0"
        /*0030*/ 	.string	"-arch sm_90a -m 64 "



//--------------------- .note.nv.cuinfo           --------------------------
	.section	.note.nv.cuinfo,"",@"SHT_NOTE"
	.sectionflags	@"SHF_NOTE_NV_CUINFO"
        /*0018*/ 	.short	0x0002
        /*001a*/ 	.short	0x005a
        /*001c*/ 	.short	0x0082
	.zero		2


//--------------------- .nv.info                  --------------------------
	.section	.nv.info,"",@"SHT_CUDA_INFO"
	.align	4


	//----- nvinfo : EIATTR_REGCOUNT
	.align		4
        /*0000*/ 	.byte	0x04, 0x2f
        /*0002*/ 	.short	(.L_18 - .L_17)
	.align		4
.L_17:
        /*0004*/ 	.word	index@(_ZN7cutlass13device_kernelINS_4gemm6kernel13GemmUniversalIN4cute5tupleIJiiiiEEENS1_10collective13CollectiveMmaINS1_34MainloopSm90TmaGmmaWarpSpecializedILi6ENS5_IJNS4_1CILi1EEESB_SB_EEENS1_35KernelTmaWarpSpecializedCooperativeEEENS5_IJNSA_ILi128EEESF_NSA_ILi64EEEEEENS_6half_tENS5_IJlSB_lEEESI_SJ_NS4_8TiledMMAINS4_8MMA_AtomIJNS4_4SM904GMMA26MMA_64x128x16_F32F16F16_SSILNSN_5MajorE0ELSP_0ELNSN_7ScaleInE1ELSQ_1EEEEEENS4_6LayoutINS5_IJNSA_ILi2EEESB_SB_EEENS5_IJSB_NSA_ILi0EEESW_EEEEENS5_IJNS4_10UnderscoreESZ_SZ_EEEEENS4_13SM90_TMA_LOADENS4_14ComposedLayoutINS4_7SwizzleILi3ELi4ELi3EEENS4_18smem_ptr_flag_bitsILi16EEENST_INS5_IJNSA_ILi8EEESG_EEENS5_IJSG_SB_EEEEEEEvNS4_8identityES12_S1C_vS1D_EENS_8epilogue10collective18CollectiveEpilogueINS1F_22Sm90TmaWarpSpecializedILi4ELi2ELi16ELb1ELb0EEEJSH_NS5_IJSF_NSA_ILi32EEEEEESI_SJ_SI_SJ_NS1F_6fusion15FusionCallbacksIS1J_NS1M_23LinCombPerRowBiasEltActINS1F_6thread4ReLuESI_fSI_SI_fLi8ELNS_15FloatRoundStyleE2EEESH_S1L_JEEES12_NS13_INS14_ILi2ELi4ELi3EEES17_NST_INS5_IJS18_S1K_EEENS5_IJS1K_SB_EEEEEEENS4_17SM75_U32x4_LDSM_NENS4_14SM90_TMA_STOREES1Y_NS4_17SM90_U32x4_STSM_NENS4_9Copy_AtomIJS21_SI_EEEvEEEvvEEEEvNT_6ParamsE)
        /*0008*/ 	.word	0x000000a8


	//----- nvinfo : EIATTR_FRAME_SIZE
	.align		4
.L_18:
        /*000c*/ 	.byte	0x04, 0x11
        /*000e*/ 	.short	(.L_20 - .L_19)
	.align		4
.L_19:
        /*0010*/ 	.word	index@(_ZN7cutlass13device_kernelINS_4gemm6kernel13GemmUniversalIN4cute5tupleIJiiiiEEENS1_10collective13CollectiveMmaINS1_34MainloopSm90TmaGmmaWarpSpecializedILi6ENS5_IJNS4_1CILi1EEESB_SB_EEENS1_35KernelTmaWarpSpecializedCooperativeEEENS5_IJNSA_ILi128EEESF_NSA_ILi64EEEEEENS_6half_tENS5_IJlSB_lEEESI_SJ_NS4_8TiledMMAINS4_8MMA_AtomIJNS4_4SM904GMMA26MMA_64x128x16_F32F16F16_SSILNSN_5MajorE0ELSP_0ELNSN_7ScaleInE1ELSQ_1EEEEEENS4_6LayoutINS5_IJNSA_ILi2EEESB_SB_EEENS5_IJSB_NSA_ILi0EEESW_EEEEENS5_IJNS4_10UnderscoreESZ_SZ_EEEEENS4_13SM90_TMA_LOADENS4_14ComposedLayoutINS4_7SwizzleILi3ELi4ELi3EEENS4_18smem_ptr_flag_bitsILi16EEENST_INS5_IJNSA_ILi8EEESG_EEENS5_IJSG_SB_EEEEEEEvNS4_8identityES12_S1C_vS1D_EENS_8epilogue10collective18CollectiveEpilogueINS1F_22Sm90TmaWarpSpecializedILi4ELi2ELi16ELb1ELb0EEEJSH_NS5_IJSF_NSA_ILi32EEEEEESI_SJ_SI_SJ_NS1F_6fusion15FusionCallbacksIS1J_NS1M_23LinCombPerRowBiasEltActINS1F_6thread4ReLuESI_fSI_SI_fLi8ELNS_15FloatRoundStyleE2EEESH_S1L_JEEES12_NS13_INS14_ILi2ELi4ELi3EEES17_NST_INS5_IJS18_S1K_EEENS5_IJS1K_SB_EEEEEEENS4_17SM75_U32x4_LDSM_NENS4_14SM90_TMA_STOREES1Y_NS4_17SM90_U32x4_STSM_NENS4_9Copy_AtomIJS21_SI_EEEvEEEvvEEEEvNT_6ParamsE)
        /*0014*/ 	.word	0x00000000


	//----- nvinfo : EIATTR_MIN_STACK_SIZE
	.align		4
.L_20:
        /*0018*/ 	.byte	0x04, 0x12
        /*001a*/ 	.short	(.L_22 - .L_21)
	.align		4
.L_21:
        /*001c*/ 	.word	index@(_ZN7cutlass13device_kernelINS_4gemm6kernel13GemmUniversalIN4cute5tupleIJiiiiEEENS1_10collective13CollectiveMmaINS1_34MainloopSm90TmaGmmaWarpSpecializedILi6ENS5_IJNS4_1CILi1EEESB_SB_EEENS1_35KernelTmaWarpSpecializedCooperativeEEENS5_IJNSA_ILi128EEESF_NSA_ILi64EEEEEENS_6half_tENS5_IJlSB_lEEESI_SJ_NS4_8TiledMMAINS4_8MMA_AtomIJNS4_4SM904GMMA26MMA_64x128x16_F32F16F16_SSILNSN_5MajorE0ELSP_0ELNSN_7ScaleInE1ELSQ_1EEEEEENS4_6LayoutINS5_IJNSA_ILi2EEESB_SB_EEENS5_IJSB_NSA_ILi0EEESW_EEEEENS5_IJNS4_10UnderscoreESZ_SZ_EEEEENS4_13SM90_TMA_LOADENS4_14ComposedLayoutINS4_7SwizzleILi3ELi4ELi3EEENS4_18smem_ptr_flag_bitsILi16EEENST_INS5_IJNSA_ILi8EEESG_EEENS5_IJSG_SB_EEEEEEEvNS4_8identityES12_S1C_vS1D_EENS_8epilogue10collective18CollectiveEpilogueINS1F_22Sm90TmaWarpSpecializedILi4ELi2ELi16ELb1ELb0EEEJSH_NS5_IJSF_NSA_ILi32EEEEEESI_SJ_SI_SJ_NS1F_6fusion15FusionCallbacksIS1J_NS1M_23LinCombPerRowBiasEltActINS1F_6thread4ReLuESI_fSI_SI_fLi8ELNS_15FloatRoundStyleE2EEESH_S1L_JEEES12_NS13_INS14_ILi2ELi4ELi3EEES17_NST_INS5_IJS18_S1K_EEENS5_IJS1K_SB_EEEEEEENS4_17SM75_U32x4_LDSM_NENS4_14SM90_TMA_STOREES1Y_NS4_17SM90_U32x4_STSM_NENS4_9Copy_AtomIJS21_SI_EEEvEEEvvEEEEvNT_6ParamsE)
        /*0020*/ 	.word	0x00000000
.L_22:


//--------------------- .nv.compat                --------------------------
	.section	.nv.compat,"",@"SHT_CUDA_COMPAT_INFO"
	.align	4
        /*0000*/ 	.byte	0x02, 0x09, 0x01, 0x00, 0x02, 0x02, 0x04, 0x00, 0x02, 0x05, 0x05, 0x00, 0x03, 0x07, 0x01, 0x01
        /*0010*/ 	.byte	0x02, 0x03, 0x01, 0x00, 0x02, 0x06, 0x01, 0x00, 0x04, 0x0b, 0x08, 0x00, 0x00, 0x00, 0x00, 0x00
        /*0020*/ 	.byte	0x00, 0x00, 0x00, 0x00


//--------------------- .nv.info._ZN7cutlass13device_kernelINS_4gemm6kernel13GemmUniversalIN4cute5tupleIJiiiiEEENS1_10collective13CollectiveMmaINS1_34MainloopSm90TmaGmmaWarpSpecializedILi6ENS5_IJNS4_1CILi1EEESB_SB_EEENS1_35KernelTmaWarpSpecializedCooperativeEEENS5_IJNSA_ILi128EEESF_NSA_ILi64EEEEEENS_6half_tENS5_IJlSB_lEEESI_SJ_NS4_8TiledMMAINS4_8MMA_AtomIJNS4_4SM904GMMA26MMA_64x128x16_F32F16F16_SSILNSN_5MajorE0ELSP_0ELNSN_7ScaleInE1ELSQ_1EEEEEENS4_6LayoutINS5_IJNSA_ILi2EEESB_SB_EEENS5_IJSB_NSA_ILi0EEESW_EEEEENS5_IJNS4_10UnderscoreESZ_SZ_EEEEENS4_13SM90_TMA_LOADENS4_14ComposedLayoutINS4_7SwizzleILi3ELi4ELi3EEENS4_18smem_ptr_flag_bitsILi16EEENST_INS5_IJNSA_ILi8EEESG_EEENS5_IJSG_SB_EEEEEEEvNS4_8identityES12_S1C_vS1D_EENS_8epilogue10collective18CollectiveEpilogueINS1F_22Sm90TmaWarpSpecializedILi4ELi2ELi16ELb1ELb0EEEJSH_NS5_IJSF_NSA_ILi32EEEEEESI_SJ_SI_SJ_NS1F_6fusion15FusionCallbacksIS1J_NS1M_23LinCombPerRowBiasEltActINS1F_6thread4ReLuESI_fSI_SI_fLi8ELNS_15FloatRoundStyleE2EEESH_S1L_JEEES12_NS13_INS14_ILi2ELi4ELi3EEES17_NST_INS5_IJS18_S1K_EEENS5_IJS1K_SB_EEEEEEENS4_17SM75_U32x4_LDSM_NENS4_14SM90_TMA_STOREES1Y_NS4_17SM90_U32x4_STSM_NENS4_9Copy_AtomIJS21_SI_EEEvEEEvvEEEEvNT_6ParamsE --------------------------
	.section	.nv.info._ZN7cutlass13device_kernelINS_4gemm6kernel13GemmUniversalIN4cute5tupleIJiiiiEEENS1_10collective13CollectiveMmaINS1_34MainloopSm90TmaGmmaWarpSpecializedILi6ENS5_IJNS4_1CILi1EEESB_SB_EEENS1_35KernelTmaWarpSpecializedCooperativeEEENS5_IJNSA_ILi128EEESF_NSA_ILi64EEEEEENS_6half_tENS5_IJlSB_lEEESI_SJ_NS4_8TiledMMAINS4_8MMA_AtomIJNS4_4SM904GMMA26MMA_64x128x16_F32F16F16_SSILNSN_5MajorE0ELSP_0ELNSN_7ScaleInE1ELSQ_1EEEEEENS4_6LayoutINS5_IJNSA_ILi2EEESB_SB_EEENS5_IJSB_NSA_ILi0EEESW_EEEEENS5_IJNS4_10UnderscoreESZ_SZ_EEEEENS4_13SM90_TMA_LOADENS4_14ComposedLayoutINS4_7SwizzleILi3ELi4ELi3EEENS4_18smem_ptr_flag_bitsILi16EEENST_INS5_IJNSA_ILi8EEESG_EEENS5_IJSG_SB_EEEEEEEvNS4_8identityES12_S1C_vS1D_EENS_8epilogue10collective18CollectiveEpilogueINS1F_22Sm90TmaWarpSpecializedILi4ELi2ELi16ELb1ELb0EEEJSH_NS5_IJSF_NSA_ILi32EEEEEESI_SJ_SI_SJ_NS1F_6fusion15FusionCallbacksIS1J_NS1M_23LinCombPerRowBiasEltActINS1F_6thread4ReLuESI_fSI_SI_fLi8ELNS_15FloatRoundStyleE2EEESH_S1L_JEEES12_NS13_INS14_ILi2ELi4ELi3EEES17_NST_INS5_IJS18_S1K_EEENS5_IJS1K_SB_EEEEEEENS4_17SM75_U32x4_LDSM_NENS4_14SM90_TMA_STOREES1Y_NS4_17SM90_U32x4_STSM_NENS4_9Copy_AtomIJS21_SI_EEEvEEEvvEEEEvNT_6ParamsE,"",@"SHT_CUDA_INFO"
	.sectionflags	@""
	.align	4


	//----- nvinfo : EIATTR_CUDA_API_VERSION
	.align		4
        /*0000*/ 	.byte	0x04, 0x37
        /*0002*/ 	.short	(.L_24 - .L_23)
.L_23:
        /*0004*/ 	.word	0x00000082


	//----- nvinfo : EIATTR_KPARAM_INFO
	.align		4
.L_24:
        /*0008*/ 	.byte	0x04, 0x17
        /*000a*/ 	.short	(.L_26 - .L_25)
.L_25:
        /*000c*/ 	.word	0x00000000
        /*0010*/ 	.short	0x0000
        /*0012*/ 	.short	0x0070
        /*0014*/ 	.byte	0x00, 0xf0, 0x01, 0x1c


	//----- nvinfo : EIATTR_SPARSE_MMA_MASK
	.align		4
.L_26:
        /*0018*/ 	.byte	0x03, 0x50
        /*001a*/ 	.short	0x0000


	//----- nvinfo : EIATTR_MAXREG_COUNT
	.align		4
        /*001c*/ 	.byte	0x03, 0x1b
        /*001e*/ 	.short	0x00a8


	//----- nvinfo : EIATTR_NUM_BARRIERS
	.align		4
        /*0020*/ 	.byte	0x02, 0x4c
        /*0022*/ 	.byte	0x02
	.zero		1


	//----- nvinfo : EIATTR_EXTERNS
	.align		4
        /*0024*/ 	.byte	0x04, 0x0f
        /*0026*/ 	.short	(.L_28 - .L_27)


	//   ....[0]....
	.align		4
.L_27:
        /*0028*/ 	.word	index@(__assertfail)


	//----- nvinfo : EIATTR_MERCURY_ISA_VERSION
	.align		4
.L_28:
        /*002c*/ 	.byte	0x03, 0x5f
        /*002e*/ 	.short	0x0101


	//----- nvinfo : EIATTR_INT_WARP_WIDE_INSTR_OFFSETS
	.align		4
        /*0030*/ 	.byte	0x04, 0x31
        /*0032*/ 	.short	(.L_30 - .L_29)


	//   ....[0]....
.L_29:
        /*0034*/ 	.word	0x000008f0


	//   ....[1]....
        /*0038*/ 	.word	0x00000900


	//   ....[2]....
        /*003c*/ 	.word	0x000009a0


	//----- nvinfo : EIATTR_COOP_GROUP_MASK_REGIDS
	.align		4
.L_30:
        /*0040*/ 	.byte	0x04, 0x29
        /*0042*/ 	.short	(.L_32 - .L_31)


	//   ....[0]....
.L_31:
        /*0044*/ 	.word	0xffffffff


	//   ....[1]....
        /*0048*/ 	.word	0xffffffff


	//   ....[2]....
        /*004c*/ 	.word	0xffffffff


	//   ....[3]....
        /*0050*/ 	.word	0xffffffff


	//   ....[4]....
        /*0054*/ 	.word	0xffffffff


	//   ....[5]....
        /*0058*/ 	.word	0xffffffff


	//----- nvinfo : EIATTR_COOP_GROUP_INSTR_OFFSETS
	.align		4
.L_32:
        /*005c*/ 	.byte	0x04, 0x28
        /*005e*/ 	.short	(.L_34 - .L_33)


	//   ....[0]....
.L_33:
        /*0060*/ 	.word	0x00000070


	//   ....[1]....
        /*0064*/ 	.word	0x00000080


	//   ....[2]....
        /*0068*/ 	.word	0x00000440


	//   ....[3]....
        /*006c*/ 	.word	0x00000610


	//   ....[4]....
        /*0070*/ 	.word	0x000007c0


	//   ....[5]....
        /*0074*/ 	.word	0x00001710


	//----- nvinfo : EIATTR_REG_RECONFIG
	.align		4
.L_34:
        /*0078*/ 	.byte	0x01, 0x54
	.zero		2


	//----- nvinfo : EIATTR_SYSCALL_OFFSETS
	.align		4
        /*007c*/ 	.byte	0x04, 0x46
        /*007e*/ 	.short	(.L_36 - .L_35)


	//   ....[0]....
.L_35:
        /*0080*/ 	.word	0x00001900


	//   ....[1]....
        /*0084*/ 	.word	0x00002380


	//   ....[2]....
        /*0088*/ 	.word	0x00002470


	//----- nvinfo : EIATTR_MBARRIER_INSTR_OFFSETS
	.align		4
.L_36:
        /*008c*/ 	.byte	0x04, 0x39
        /*008e*/ 	.short	(.L_38 - .L_37)


	//   ....[0]....
.L_37:
        /*0090*/ 	.word	0x00000540
        /*0094*/ 	.word	0x000000ff
        /*0098*/ 	.word	0x00000000
        /*009c*/ 	.short	0x0100
        /*009e*/ 	.byte	0x08
	.zero		1


	//   ....[1]....
        /*00a0*/ 	.word	0x00000550
        /*00a4*/ 	.word	0x000000ff
        /*00a8*/ 	.word	0x00000030
        /*00ac*/ 	.short	0x0100
        /*00ae*/ 	.byte	0x08
	.zero		1


	//   ....[2]....
        /*00b0*/ 	.word	0x00000560
        /*00b4*/ 	.word	0x000000ff
        /*00b8*/ 	.word	0x00000008
        /*00bc*/ 	.short	0x0100
        /*00be*/ 	.byte	0x08
	.zero		1


	//   ....[3]....
        /*00c0*/ 	.word	0x00000570
        /*00c4*/ 	.word	0x000000ff
        /*00c8*/ 	.word	0x00000038
        /*00cc*/ 	.short	0x0100
        /*00ce*/ 	.byte	0x08
	.zero		1


	//   ....[4]....
        /*00d0*/ 	.word	0x00000580
        /*00d4*/ 	.word	0x000000ff
        /*00d8*/ 	.word	0x00000010
        /*00dc*/ 	.short	0x0100
        /*00de*/ 	.byte	0x08
	.zero		1


	//   ....[5]....
        /*00e0*/ 	.word	0x00000590
        /*00e4*/ 	.word	0x000000ff
        /*00e8*/ 	.word	0x00000040
        /*00ec*/ 	.short	0x0100
        /*00ee*/ 	.byte	0x08
	.zero		1


	//   ....[6]....
        /*00f0*/ 	.word	0x000005a0
        /*00f4*/ 	.word	0x000000ff
        /*00f8*/ 	.word	0x00000018
        /*00fc*/ 	.short	0x0100
        /*00fe*/ 	.byte	0x08
	.zero		1


	//   ....[7]....
        /*0100*/ 	.word	0x000005b0
        /*0104*/ 	.word	0x000000ff
        /*0108*/ 	.word	0x00000048
        /*010c*/ 	.short	0x0100
        /*010e*/ 	.byte	0x08
	.zero		1


	//   ....[8]....
        /*0110*/ 	.word	0x000005c0
        /*0114*/ 	.word	0x000000ff
        /*0118*/ 	.word	0x00000020
        /*011c*/ 	.short	0x0100
        /*011e*/ 	.byte	0x08
	.zero		1


	//   ....[9]....
        /*0120*/ 	.word	0x000005d0
        /*0124*/ 	.word	0x000000ff
        /*0128*/ 	.word	0x00000050
        /*012c*/ 	.short	0x0100
        /*012e*/ 	.byte	0x08
	.zero		1


	//   ....[10]....
        /*0130*/ 	.word	0x000005e0
        /*0134*/ 	.word	0x000000ff
        /*0138*/ 	.word	0x00000028
        /*013c*/ 	.short	0x0100
        /*013e*/ 	.byte	0x08
	.zero		1


	//   ....[11]....
        /*0140*/ 	.word	0x000005f0
        /*0144*/ 	.word	0x000000ff
        /*0148*/ 	.word	0x00000058
        /*014c*/ 	.short	0x0100
        /*014e*/ 	.byte	0x08
	.zero		1


	//   ....[12]....
        /*0150*/ 	.word	0x00000730
        /*0154*/ 	.word	0x000000ff
        /*0158*/ 	.word	0x00000060
        /*015c*/ 	.short	0x0100
        /*015e*/ 	.byte	0x08
	.zero		1


	//   ....[13]....
        /*0160*/ 	.word	0x00000740
        /*0164*/ 	.word	0x000000ff
        /*0168*/ 	.word	0x00000080
        /*016c*/ 	.short	0x0100
        /*016e*/ 	.byte	0x08
	.zero		1


	//   ....[14]....
        /*0170*/ 	.word	0x00000750
        /*0174*/ 	.word	0x000000ff
        /*0178*/ 	.word	0x00000068
        /*017c*/ 	.short	0x0100
        /*017e*/ 	.byte	0x08
	.zero		1


	//   ....[15]....
        /*0180*/ 	.word	0x00000760
        /*0184*/ 	.word	0x000000ff
        /*0188*/ 	.word	0x00000088
        /*018c*/ 	.short	0x0100
        /*018e*/ 	.byte	0x08
	.zero		1


	//   ....[16]....
        /*0190*/ 	.word	0x00000770
        /*0194*/ 	.word	0x000000ff
        /*0198*/ 	.word	0x00000070
        /*019c*/ 	.short	0x0100
        /*019e*/ 	.byte	0x08
	.zero		1


	//   ....[17]....
        /*01a0*/ 	.word	0x00000780
        /*01a4*/ 	.word	0x000000ff
        /*01a8*/ 	.word	0x00000090
        /*01ac*/ 	.short	0x0100
        /*01ae*/ 	.byte	0x08
	.zero		1


	//   ....[18]....
        /*01b0*/ 	.word	0x00000790
        /*01b4*/ 	.word	0x000000ff
        /*01b8*/ 	.word	0x00000078
        /*01bc*/ 	.short	0x0100
        /*01be*/ 	.byte	0x08
	.zero		1


	//   ....[19]....
        /*01c0*/ 	.word	0x000007a0
        /*01c4*/ 	.word	0x000000ff
        /*01c8*/ 	.word	0x00000098
        /*01cc*/ 	.short	0x0100
        /*01ce*/ 	.byte	0x08
	.zero		1


	//   ....[20]....
        /*01d0*/ 	.word	0x00000a40
        /*01d4*/ 	.word	0x000000ff
        /*01d8*/ 	.word	0x000000a0
        /*01dc*/ 	.short	0x0100
        /*01de*/ 	.byte	0x08
	.zero		1


	//   ....[21]....
        /*01e0*/ 	.word	0x00000aa0
        /*01e4*/ 	.word	0x000000ff
        /*01e8*/ 	.word	0x000000a8
        /*01ec*/ 	.short	0x0100
        /*01ee*/ 	.byte	0x08
	.zero		1


	//   ....[22]....
        /*01f0*/ 	.word	0x00001980
        /*01f4*/ 	.word	0x00000003
        /*01f8*/ 	.word	0x00000000
        /*01fc*/ 	.short	0x010a
        /*01fe*/ 	.byte	0x3f
	.zero		1


	//   ....[23]....
        /*0200*/ 	.word	0x000019e0
        /*0204*/ 	.word	0x00000003
        /*0208*/ 	.word	0x00000000
        /*020c*/ 	.short	0x010a
        /*020e*/ 	.byte	0x3f
	.zero		1


	//   ....[24]....
        /*0210*/ 	.word	0x00001d00
        /*0214*/ 	.word	0x000000ff
        /*0218*/ 	.word	0x00000000
        /*021c*/ 	.short	0x010a
        /*021e*/ 	.byte	0x04
	.zero		1


	//   ....[25]....
        /*0220*/ 	.word	0x00001d40
        /*0224*/ 	.word	0x000000ff
        /*0228*/ 	.word	0x00000000
        /*022c*/ 	.short	0x010a
        /*022e*/ 	.byte	0x04
	.zero		1


	//   ....[26]....
        /*0230*/ 	.word	0x00001fa0
        /*0234*/ 	.word	0x000000ff
        /*0238*/ 	.word	0x00000000
        /*023c*/ 	.short	0x0101
        /*023e*/ 	.byte	0x04
	.zero		1


	//   ....[27]....
        /*0240*/ 	.word	0x00002150
        /*0244*/ 	.word	0x000000ff
        /*0248*/ 	.word	0x00000000
        /*024c*/ 	.short	0x0101
        /*024e*/ 	.byte	0x06
	.zero		1


	//   ....[28]....
        /*0250*/ 	.word	0x00002c90
        /*0254*/ 	.word	0x000000ff
        /*0258*/ 	.word	0x00000060
        /*025c*/ 	.short	0x010a
        /*025e*/ 	.byte	0x33
	.zero		1


	//   ....[29]....
        /*0260*/ 	.word	0x00003300
        /*0264*/ 	.word	0x000000ff
        /*0268*/ 	.word	0x00000000
        /*026c*/ 	.short	0x0101
        /*026e*/ 	.byte	0x04
	.zero		1


	//   ....[30]....
        /*0270*/ 	.word	0x000033e0
        /*0274*/ 	.word	0x0000000e
        /*0278*/ 	.word	0x00000060
        /*027c*/ 	.short	0x010a
        /*027e*/ 	.byte	0x3f
	.zero		1


	//   ....[31]....
        /*0280*/ 	.word	0x000039e0
        /*0284*/ 	.word	0x000000ff
        /*0288*/ 	.word	0x00000000
        /*028c*/ 	.short	0x0101
        /*028e*/ 	.byte	0x04
	.zero		1


	//   ....[32]....
        /*0290*/ 	.word	0x00003ae0
        /*0294*/ 	.word	0x0000000c
        /*0298*/ 	.word	0x00000060
        /*029c*/ 	.short	0x010a
        /*029e*/ 	.byte	0x3f
	.zero		1


	//   ....[33]....
        /*02a0*/ 	.word	0x00004110
        /*02a4*/ 	.word	0x000000ff
        /*02a8*/ 	.word	0x00000000
        /*02ac*/ 	.short	0x0101
        /*02ae*/ 	.byte	0x04
	.zero		1


	//   ....[34]....
        /*02b0*/ 	.word	0x00004200
        /*02b4*/ 	.word	0x0000000d
        /*02b8*/ 	.word	0x00000060
        /*02bc*/ 	.short	0x010a
        /*02be*/ 	.byte	0x3f
	.zero		1


	//   ....[35]....
        /*02c0*/ 	.word	0x000047e0
        /*02c4*/ 	.word	0x000000ff
        /*02c8*/ 	.word	0x00000000
        /*02cc*/ 	.short	0x0101
        /*02ce*/ 	.byte	0x04
	.zero		1


	//   ....[36]....
        /*02d0*/ 	.word	0x000050f0
        /*02d4*/ 	.word	0x000000ff
        /*02d8*/ 	.word	0x00000000
        /*02dc*/ 	.short	0x0101
        /*02de*/ 	.byte	0x04
	.zero		1


	//   ....[37]....
        /*02e0*/ 	.word	0x000057d0
        /*02e4*/ 	.word	0x000000ff
        /*02e8*/ 	.word	0x000000a8
        /*02ec*/ 	.short	0x010a
        /*02ee*/ 	.byte	0x04
	.zero		1


	//   ....[38]....
        /*02f0*/ 	.word	0x00005be0
        /*02f4*/ 	.word	0x000000ff
        /*02f8*/ 	.word	0x00000080
        /*02fc*/ 	.short	0x010a
        /*02fe*/ 	.byte	0x05
	.zero		1


	//   ....[39]....
        /*0300*/ 	.word	0x00005cd0
        /*0304*/ 	.word	0x000000ff
        /*0308*/ 	.word	0x00000060
        /*030c*/ 	.short	0x010b
        /*030e*/ 	.byte	0x05
	.zero		1


	//   ....[40]....
        /*0310*/ 	.word	0x00005d30
        /*0314*/ 	.word	0x000000ff
        /*0318*/ 	.word	0x00000000
        /*031c*/ 	.short	0x0101
        /*031e*/ 	.byte	0x04
	.zero		1


	//   ....[41]....
        /*0320*/ 	.word	0x00005d60
        /*0324*/ 	.word	0x000000ff
        /*0328*/ 	.word	0x00000088
        /*032c*/ 	.short	0x010a
        /*032e*/ 	.byte	0x05
	.zero		1


	//   ....[42]....
        /*0330*/ 	.word	0x00005e70
        /*0334*/ 	.word	0x000000ff
        /*0338*/ 	.word	0x00000068
        /*033c*/ 	.short	0x010b
        /*033e*/ 	.byte	0x05
	.zero		1


	//   ....[43]....
        /*0340*/ 	.word	0x00005ed0
        /*0344*/ 	.word	0x000000ff
        /*0348*/ 	.word	0x00000000
        /*034c*/ 	.short	0x0101
        /*034e*/ 	.byte	0x04
	.zero		1


	//   ....[44]....
        /*0350*/ 	.word	0x00005f00
        /*0354*/ 	.word	0x000000ff
        /*0358*/ 	.word	0x00000090
        /*035c*/ 	.short	0x010a
        /*035e*/ 	.byte	0x05
	.zero		1


	//   ....[45]....
        /*0360*/ 	.word	0x00006010
        /*0364*/ 	.word	0x000000ff
        /*0368*/ 	.word	0x00000070
        /*036c*/ 	.short	0x010b
        /*036e*/ 	.byte	0x05
	.zero		1


	//   ....[46]....
        /*0370*/ 	.word	0x00006070
        /*0374*/ 	.word	0x000000ff
        /*0378*/ 	.word	0x00000000
        /*037c*/ 	.short	0x0101
        /*037e*/ 	.byte	0x04
	.zero		1


	//   ....[47]....
        /*0380*/ 	.word	0x000060a0
        /*0384*/ 	.word	0x000000ff
        /*0388*/ 	.word	0x00000098
        /*038c*/ 	.short	0x010a
        /*038e*/ 	.byte	0x05
	.zero		1


	//   ....[48]....
        /*0390*/ 	.word	0x000061b0
        /*0394*/ 	.word	0x000000ff
        /*0398*/ 	.word	0x00000078
        /*039c*/ 	.short	0x010b
        /*039e*/ 	.byte	0x05
	.zero		1


	//   ....[49]....
        /*03a0*/ 	.word	0x000062a0
        /*03a4*/ 	.word	0x000000ff
        /*03a8*/ 	.word	0x00000000
        /*03ac*/ 	.short	0x0101
        /*03ae*/ 	.byte	0x04
	.zero		1


	//   ....[50]....
        /*03b0*/ 	.word	0x000068e0
        /*03b4*/ 	.word	0x00000003
        /*03b8*/ 	.word	0x00000080
        /*03bc*/ 	.short	0x010a
        /*03be*/ 	.byte	0x3f
	.zero		1


	//   ....[51]....
        /*03c0*/ 	.word	0x00006920
        /*03c4*/ 	.word	0x00000003
        /*03c8*/ 	.word	0x00000088
        /*03cc*/ 	.short	0x010a
        /*03ce*/ 	.byte	0x3f
	.zero		1


	//   ....[52]....
        /*03d0*/ 	.word	0x00006960
        /*03d4*/ 	.word	0x00000003
        /*03d8*/ 	.word	0x00000090
        /*03dc*/ 	.short	0x010a
        /*03de*/ 	.byte	0x3f
	.zero		1


	//   ....[53]....
        /*03e0*/ 	.word	0x000069b0
        /*03e4*/ 	.word	0x00000003
        /*03e8*/ 	.word	0x00000098
        /*03ec*/ 	.short	0x010a
        /*03ee*/ 	.byte	0x3f
	.zero		1


	//   ....[54]....
        /*03f0*/ 	.word	0x00006ce0
        /*03f4*/ 	.word	0x0000000f
        /*03f8*/ 	.word	0x00000030
        /*03fc*/ 	.short	0x010a
        /*03fe*/ 	.byte	0x3f
	.zero		1


	//   ....[55]....
        /*0400*/ 	.word	0x00007030
        /*0404*/ 	.word	0x00000006
        /*0408*/ 	.word	0x000000a8
        /*040c*/ 	.short	0x0101
        /*040e*/ 	.byte	0x3f
	.zero		1


	//   ....[56]....
        /*0410*/ 	.word	0x00007770
        /*0414*/ 	.word	0x00000007
        /*0418*/ 	.word	0x00000000
        /*041c*/ 	.short	0x010a
        /*041e*/ 	.byte	0x3f
	.zero		1


	//   ....[57]....
        /*0420*/ 	.word	0x000077f0
        /*0424*/ 	.word	0x00000009
        /*0428*/ 	.word	0x00000000
        /*042c*/ 	.short	0x010a
        /*042e*/ 	.byte	0x3f
	.zero		1


	//   ....[58]....
        /*0430*/ 	.word	0x00007880
        /*0434*/ 	.word	0x00000006
        /*0438*/ 	.word	0x00000000
        /*043c*/ 	.short	0x010a
        /*043e*/ 	.byte	0x3f
	.zero		1


	//   ....[59]....
        /*0440*/ 	.word	0x00007910
        /*0444*/ 	.word	0x00000009
        /*0448*/ 	.word	0x00000000
        /*044c*/ 	.short	0x010a
        /*044e*/ 	.byte	0x3f
	.zero		1


	//   ....[60]....
        /*0450*/ 	.word	0x000079a0
        /*0454*/ 	.word	0x00000006
        /*0458*/ 	.word	0x00000000
        /*045c*/ 	.short	0x010a
        /*045e*/ 	.byte	0x3f
	.zero		1


	//   ....[61]....
        /*0460*/ 	.word	0x00007a30
        /*0464*/ 	.word	0x00000003
        /*0468*/ 	.word	0x00000000
        /*046c*/ 	.short	0x010a
        /*046e*/ 	.byte	0x3f
	.zero		1


	//   ....[62]....
        /*0470*/ 	.word	0x00007a90
        /*0474*/ 	.word	0x00000003
        /*0478*/ 	.word	0x00000000
        /*047c*/ 	.short	0x010a
        /*047e*/ 	.byte	0x3f
	.zero		1


	//   ....[63]....
        /*0480*/ 	.word	0x00007af0
        /*0484*/ 	.word	0x00000004
        /*0488*/ 	.word	0x00000000
        /*048c*/ 	.short	0x010a
        /*048e*/ 	.byte	0x3f
	.zero		1


	//   ....[64]....
        /*0490*/ 	.word	0x00007b50
        /*0494*/ 	.word	0x00000004
        /*0498*/ 	.word	0x00000060
        /*049c*/ 	.short	0x010a
        /*049e*/ 	.byte	0x3f
	.zero		1


	//   ....[65]....
        /*04a0*/ 	.word	0x00007ba0
        /*04a4*/ 	.word	0x0000000e
        /*04a8*/ 	.word	0x00000060
        /*04ac*/ 	.short	0x010a
        /*04ae*/ 	.byte	0x3f
	.zero		1


	//   ....[66]....
        /*04b0*/ 	.word	0x00007bf0
        /*04b4*/ 	.word	0x0000000c
        /*04b8*/ 	.word	0x00000060
        /*04bc*/ 	.short	0x010a
        /*04be*/ 	.byte	0x3f
	.zero		1


	//   ....[67]....
        /*04c0*/ 	.word	0x00007c40
        /*04c4*/ 	.word	0x0000000d
        /*04c8*/ 	.word	0x00000060
        /*04cc*/ 	.short	0x010a
        /*04ce*/ 	.byte	0x3f
	.zero		1


	//   ....[68]....
        /*04d0*/ 	.word	0x00007ca0
        /*04d4*/ 	.word	0x00000003
        /*04d8*/ 	.word	0x000000a8
        /*04dc*/ 	.short	0x010a
        /*04de*/ 	.byte	0x3f
	.zero		1


	//   ....[69]....
        /*04e0*/ 	.word	0x00007d00
        /*04e4*/ 	.word	0x00000005
        /*04e8*/ 	.word	0x00000080
        /*04ec*/ 	.short	0x010a
        /*04ee*/ 	.byte	0x3f
	.zero		1


	//   ....[70]....
        /*04f0*/ 	.word	0x00007d60
        /*04f4*/ 	.word	0x00000005
        /*04f8*/ 	.word	0x00000088
        /*04fc*/ 	.short	0x010a
        /*04fe*/ 	.byte	0x3f
	.zero		1


	//   ....[71]....
        /*0500*/ 	.word	0x00007dc0
        /*0504*/ 	.word	0x00000005
        /*0508*/ 	.word	0x00000090
        /*050c*/ 	.short	0x010a
        /*050e*/ 	.byte	0x3f
	.zero		1


	//   ....[72]....
        /*0510*/ 	.word	0x00007e20
        /*0514*/ 	.word	0x00000005
        /*0518*/ 	.word	0x00000098
        /*051c*/ 	.short	0x010a
        /*051e*/ 	.byte	0x3f
	.zero		1


	//   ....[73]....
        /*0520*/ 	.word	0x00007e70
        /*0524*/ 	.word	0x00000003
        /*0528*/ 	.word	0x00000080
        /*052c*/ 	.short	0x010a
        /*052e*/ 	.byte	0x3f
	.zero		1


	//   ....[74]....
        /*0530*/ 	.word	0x00007ec0
        /*0534*/ 	.word	0x00000003
        /*0538*/ 	.word	0x00000088
        /*053c*/ 	.short	0x010a
        /*053e*/ 	.byte	0x3f
	.zero		1


	//   ....[75]....
        /*0540*/ 	.word	0x00007f10
        /*0544*/ 	.word	0x00000003
        /*0548*/ 	.word	0x00000090
        /*054c*/ 	.short	0x010a
        /*054e*/ 	.byte	0x3f
	.zero		1


	//   ....[76]....
        /*0550*/ 	.word	0x00007fe0
        /*0554*/ 	.word	0x0000000f
        /*0558*/ 	.word	0x00000030
        /*055c*/ 	.short	0x010a
        /*055e*/ 	.byte	0x3f
	.zero		1


	//   ....[77]....
        /*0560*/ 	.word	0x000080b0
        /*0564*/ 	.word	0x00000007
        /*0568*/ 	.word	0x00000000
        /*056c*/ 	.short	0x010a
        /*056e*/ 	.byte	0x3f
	.zero		1


	//   ....[78]....
        /*0570*/ 	.word	0x00008100
        /*0574*/ 	.word	0x00000009
        /*0578*/ 	.word	0x00000000
        /*057c*/ 	.short	0x010a
        /*057e*/ 	.byte	0x3f
	.zero		1


	//   ....[79]....
        /*0580*/ 	.word	0x00008150
        /*0584*/ 	.word	0x00000006
        /*0588*/ 	.word	0x00000000
        /*058c*/ 	.short	0x010a
        /*058e*/ 	.byte	0x3f
	.zero		1


	//   ....[80]....
        /*0590*/ 	.word	0x000081a0
        /*0594*/ 	.word	0x00000009
        /*0598*/ 	.word	0x00000000
        /*059c*/ 	.short	0x010a
        /*059e*/ 	.byte	0x3f
	.zero		1


	//   ....[81]....
        /*05a0*/ 	.word	0x000081f0
        /*05a4*/ 	.word	0x00000006
        /*05a8*/ 	.word	0x00000000
        /*05ac*/ 	.short	0x010a
        /*05ae*/ 	.byte	0x3f
	.zero		1


	//----- nvinfo : EIATTR_NUM_MBARRIERS
	.align		4
.L_38:
        /*05b0*/ 	.byte	0x03, 0x38
        /*05b2*/ 	.short	0x0016


	//----- nvinfo : EIATTR_EXIT_INSTR_OFFSETS
	.align		4
        /*05b4*/ 	.byte	0x04, 0x1c
        /*05b6*/ 	.short	(.L_40 - .L_39)


	//   ....[0]....
.L_39:
        /*05b8*/ 	.word	0x00007a80


	//----- nvinfo : EIATTR_MAX_THREADS
	.align		4
.L_40:
        /*05bc*/ 	.byte	0x04, 0x05
        /*05be*/ 	.short	(.L_42 - .L_41)
.L_41:
        /*05c0*/ 	.word	0x00000180
        /*05c4*/ 	.word	0x00000001
        /*05c8*/ 	.word	0x00000001


	//----- nvinfo : EIATTR_CRS_STACK_SIZE
	.align		4
.L_42:
        /*05cc*/ 	.byte	0x04, 0x1e
        /*05ce*/ 	.short	(.L_44 - .L_43)
.L_43:
        /*05d0*/ 	.word	0x00000000


	//----- nvinfo : EIATTR_CBANK_PARAM_SIZE
	.align		4
.L_44:
        /*05d4*/ 	.byte	0x03, 0x19
        /*05d6*/ 	.short	0x0770


	//----- nvinfo : EIATTR_PARAM_CBANK
	.align		4
        /*05d8*/ 	.byte	0x04, 0x0a
        /*05da*/ 	.short	(.L_46 - .L_45)
	.align		4
.L_45:
        /*05dc*/ 	.word	index@(.nv.constant0._ZN7cutlass13device_kernelINS_4gemm6kernel13GemmUniversalIN4cute5tupleIJiiiiEEENS1_10collective13CollectiveMmaINS1_34MainloopSm90TmaGmmaWarpSpecializedILi6ENS5_IJNS4_1CILi1EEESB_SB_EEENS1_35KernelTmaWarpSpecializedCooperativeEEENS5_IJNSA_ILi128EEESF_NSA_ILi64EEEEEENS_6half_tENS5_IJlSB_lEEESI_SJ_NS4_8TiledMMAINS4_8MMA_AtomIJNS4_4SM904GMMA26MMA_64x128x16_F32F16F16_SSILNSN_5MajorE0ELSP_0ELNSN_7ScaleInE1ELSQ_1EEEEEENS4_6LayoutINS5_IJNSA_ILi2EEESB_SB_EEENS5_IJSB_NSA_ILi0EEESW_EEEEENS5_IJNS4_10UnderscoreESZ_SZ_EEEEENS4_13SM90_TMA_LOADENS4_14ComposedLayoutINS4_7SwizzleILi3ELi4ELi3EEENS4_18smem_ptr_flag_bitsILi16EEENST_INS5_IJNSA_ILi8EEESG_EEENS5_IJSG_SB_EEEEEEEvNS4_8identityES12_S1C_vS1D_EENS_8epilogue10collective18CollectiveEpilogueINS1F_22Sm90TmaWarpSpecializedILi4ELi2ELi16ELb1ELb0EEEJSH_NS5_IJSF_NSA_ILi32EEEEEESI_SJ_SI_SJ_NS1F_6fusion15FusionCallbacksIS1J_NS1M_23LinCombPerRowBiasEltActINS1F_6thread4ReLuESI_fSI_SI_fLi8ELNS_15FloatRoundStyleE2EEESH_S1L_JEEES12_NS13_INS14_ILi2ELi4ELi3EEES17_NST_INS5_IJS18_S1K_EEENS5_IJS1K_SB_EEEEEEENS4_17SM75_U32x4_LDSM_NENS4_14SM90_TMA_STOREES1Y_NS4_17SM90_U32x4_STSM_NENS4_9Copy_AtomIJS21_SI_EEEvEEEvvEEEEvNT_6ParamsE)
        /*05e0*/ 	.short	0x0210
        /*05e2*/ 	.short	0x0770


	//----- nvinfo : EIATTR_SW_WAR
	.align		4
.L_46:
        /*05e4*/ 	.byte	0x04, 0x36
        /*05e6*/ 	.short	(.L_48 - .L_47)
.L_47:
        /*05e8*/ 	.word	0x00000008
.L_48:


//--------------------- .nv.callgraph             --------------------------
	.section	.nv.callgraph,"",@"SHT_CUDA_CALLGRAPH"
	.align	4
	.sectionentsize	8
	.align		4
        /*0000*/ 	.word	0x00000000
	.align		4
        /*0004*/ 	.word	0xffffffff
	.align		4
        /*0008*/ 	.word	index@(_ZN7cutlass13device_kernelINS_4gemm6kernel13GemmUniversalIN4cute5tupleIJiiiiEEENS1_10collective13CollectiveMmaINS1_34MainloopSm90TmaGmmaWarpSpecializedILi6ENS5_IJNS4_1CILi1EEESB_SB_EEENS1_35KernelTmaWarpSpecializedCooperativeEEENS5_IJNSA_ILi128EEESF_NSA_ILi64EEEEEENS_6half_tENS5_IJlSB_lEEESI_SJ_NS4_8TiledMMAINS4_8MMA_AtomIJNS4_4SM904GMMA26MMA_64x128x16_F32F16F16_SSILNSN_5MajorE0ELSP_0ELNSN_7ScaleInE1ELSQ_1EEEEEENS4_6LayoutINS5_IJNSA_ILi2EEESB_SB_EEENS5_IJSB_NSA_ILi0EEESW_EEEEENS5_IJNS4_10UnderscoreESZ_SZ_EEEEENS4_13SM90_TMA_LOADENS4_14ComposedLayoutINS4_7SwizzleILi3ELi4ELi3EEENS4_18smem_ptr_flag_bitsILi16EEENST_INS5_IJNSA_ILi8EEESG_EEENS5_IJSG_SB_EEEEEEEvNS4_8identityES12_S1C_vS1D_EENS_8epilogue10collective18CollectiveEpilogueINS1F_22Sm90TmaWarpSpecializedILi4ELi2ELi16ELb1ELb0EEEJSH_NS5_IJSF_NSA_ILi32EEEEEESI_SJ_SI_SJ_NS1F_6fusion15FusionCallbacksIS1J_NS1M_23LinCombPerRowBiasEltActINS1F_6thread4ReLuESI_fSI_SI_fLi8ELNS_15FloatRoundStyleE2EEESH_S1L_JEEES12_NS13_INS14_ILi2ELi4ELi3EEES17_NST_INS5_IJS18_S1K_EEENS5_IJS1K_SB_EEEEEEENS4_17SM75_U32x4_LDSM_NENS4_14SM90_TMA_STOREES1Y_NS4_17SM90_U32x4_STSM_NENS4_9Copy_AtomIJS21_SI_EEEvEEEvvEEEEvNT_6ParamsE)
	.align		4
        /*000c*/ 	.word	index@(__assertfail)
	.align		4
        /*0010*/ 	.word	0x00000000
	.align		4
        /*0014*/ 	.word	0xfffffffe
	.align		4
        /*0018*/ 	.word	0x00000000
	.align		4
        /*001c*/ 	.word	0xfffffffd
	.align		4
        /*0020*/ 	.word	0x00000000
	.align		4
        /*0024*/ 	.word	0xfffffffc


//--------------------- .nv.constant4             --------------------------
	.section	.nv.constant4,"a",@progbits
	.align	8
	.align		8
.nv.constant4:
        /*0000*/ 	.dword	__assertfail
	.align		8
        /*0008*/ 	.dword	__unnamed_1
	.align		8
        /*0010*/ 	.dword	__unnamed_2
	.align		8
        /*0018*/ 	.dword	_ZN39_INTERNAL_9d808d71_4_k_cu_c1f0b7df_27884cuda3std3__45__cpo5beginE
	.align		8
        /*0020*/ 	.dword	_ZN39_INTERNAL_9d808d71_4_k_cu_c1f0b7df_27884cuda3std3__45__cpo3endE
	.align		8
        /*0028*/ 	.dword	_ZN39_INTERNAL_9d808d71_4_k_cu_c1f0b7df_27884cuda3std3__45__cpo6cbeginE
	.align		8
        /*0030*/ 	.dword	_ZN39_INTERNAL_9d808d71_4_k_cu_c1f0b7df_27884cuda3std3__45__cpo4cendE
	.align		8
        /*0038*/ 	.dword	_ZN39_INTERNAL_9d808d71_4_k_cu_c1f0b7df_27884cuda3std3__441_GLOBAL__N__9d808d71_4_k_cu_c1f0b7df_27886ignoreE
	.align		8
        /*0040*/ 	.dword	_ZN39_INTERNAL_9d808d71_4_k_cu_c1f0b7df_27884cuda3std3__419piecewise_constructE
	.align		8
        /*0048*/ 	.dword	_ZN39_INTERNAL_9d808d71_4_k_cu_c1f0b7df_27884cuda3std3__48in_placeE
	.align		8
        /*0050*/ 	.dword	_ZN39_INTERNAL_9d808d71_4_k_cu_c1f0b7df_27884cuda3std6ranges3__45__cpo4swapE
	.align		8
        /*0058*/ 	.dword	_ZN39_INTERNAL_9d808d71_4_k_cu_c1f0b7df_27884cuda3std6ranges3__45__cpo9iter_moveE
	.align		8
        /*0060*/ 	.dword	_ZN39_INTERNAL_9d808d71_4_k_cu_c1f0b7df_27884cute7productE
	.align		8
        /*0068*/ 	.dword	_ZN39_INTERNAL_9d808d71_4_k_cu_c1f0b7df_27884cute1_E
	.align		8
        /*0070*/ 	.dword	$str$22
	.align		8
        /*0078*/ 	.dword	$str$23
	.align		8
        /*0080*/ 	.dword	$str$26
	.align		8
        /*0088*/ 	.dword	$str$27


//--------------------- .text._ZN7cutlass13device_kernelINS_4gemm6kernel13GemmUniversalIN4cute5tupleIJiiiiEEENS1_10collective13CollectiveMmaINS1_34MainloopSm90TmaGmmaWarpSpecializedILi6ENS5_IJNS4_1CILi1EEESB_SB_EEENS1_35KernelTmaWarpSpecializedCooperativeEEENS5_IJNSA_ILi128EEESF_NSA_ILi64EEEEEENS_6half_tENS5_IJlSB_lEEESI_SJ_NS4_8TiledMMAINS4_8MMA_AtomIJNS4_4SM904GMMA26MMA_64x128x16_F32F16F16_SSILNSN_5MajorE0ELSP_0ELNSN_7ScaleInE1ELSQ_1EEEEEENS4_6LayoutINS5_IJNSA_ILi2EEESB_SB_EEENS5_IJSB_NSA_ILi0EEESW_EEEEENS5_IJNS4_10UnderscoreESZ_SZ_EEEEENS4_13SM90_TMA_LOADENS4_14ComposedLayoutINS4_7SwizzleILi3ELi4ELi3EEENS4_18smem_ptr_flag_bitsILi16EEENST_INS5_IJNSA_ILi8EEESG_EEENS5_IJSG_SB_EEEEEEEvNS4_8identityES12_S1C_vS1D_EENS_8epilogue10collective18CollectiveEpilogueINS1F_22Sm90TmaWarpSpecializedILi4ELi2ELi16ELb1ELb0EEEJSH_NS5_IJSF_NSA_ILi32EEEEEESI_SJ_SI_SJ_NS1F_6fusion15FusionCallbacksIS1J_NS1M_23LinCombPerRowBiasEltActINS1F_6thread4ReLuESI_fSI_SI_fLi8ELNS_15FloatRoundStyleE2EEESH_S1L_JEEES12_NS13_INS14_ILi2ELi4ELi3EEES17_NST_INS5_IJS18_S1K_EEENS5_IJS1K_SB_EEEEEEENS4_17SM75_U32x4_LDSM_NENS4_14SM90_TMA_STOREES1Y_NS4_17SM90_U32x4_STSM_NENS4_9Copy_AtomIJS21_SI_EEEvEEEvvEEEEvNT_6ParamsE --------------------------
	.section	.text._ZN7cutlass13device_kernelINS_4gemm6kernel13GemmUniversalIN4cute5tupleIJiiiiEEENS1_10collective13CollectiveMmaINS1_34MainloopSm90TmaGmmaWarpSpecializedILi6ENS5_IJNS4_1CILi1EEESB_SB_EEENS1_35KernelTmaWarpSpecializedCooperativeEEENS5_IJNSA_ILi128EEESF_NSA_ILi64EEEEEENS_6half_tENS5_IJlSB_lEEESI_SJ_NS4_8TiledMMAINS4_8MMA_AtomIJNS4_4SM904GMMA26MMA_64x128x16_F32F16F16_SSILNSN_5MajorE0ELSP_0ELNSN_7ScaleInE1ELSQ_1EEEEEENS4_6LayoutINS5_IJNSA_ILi2EEESB_SB_EEENS5_IJSB_NSA_ILi0EEESW_EEEEENS5_IJNS4_10UnderscoreESZ_SZ_EEEEENS4_13SM90_TMA_LOADENS4_14ComposedLayoutINS4_7SwizzleILi3ELi4ELi3EEENS4_18smem_ptr_flag_bitsILi16EEENST_INS5_IJNSA_ILi8EEESG_EEENS5_IJSG_SB_EEEEEEEvNS4_8identityES12_S1C_vS1D_EENS_8epilogue10collective18CollectiveEpilogueINS1F_22Sm90TmaWarpSpecializedILi4ELi2ELi16ELb1ELb0EEEJSH_NS5_IJSF_NSA_ILi32EEEEEESI_SJ_SI_SJ_NS1F_6fusion15FusionCallbacksIS1J_NS1M_23LinCombPerRowBiasEltActINS1F_6thread4ReLuESI_fSI_SI_fLi8ELNS_15FloatRoundStyleE2EEESH_S1L_JEEES12_NS13_INS14_ILi2ELi4ELi3EEES17_NST_INS5_IJS18_S1K_EEENS5_IJS1K_SB_EEEEEEENS4_17SM75_U32x4_LDSM_NENS4_14SM90_TMA_STOREES1Y_NS4_17SM90_U32x4_STSM_NENS4_9Copy_AtomIJS21_SI_EEEvEEEvvEEEEvNT_6ParamsE,"ax",@progbits
	.align	128
.text._ZN7cutlass13device_kernelINS_4gemm6kernel13GemmUniversalIN4cute5tupleIJiiiiEEENS1_10collective13CollectiveMmaINS1_34MainloopSm90TmaGmmaWarpSpecializedILi6ENS5_IJNS4_1CILi1EEESB_SB_EEENS1_35KernelTmaWarpSpecializedCooperativeEEENS5_IJNSA_ILi128EEESF_NSA_ILi64EEEEEENS_6half_tENS5_IJlSB_lEEESI_SJ_NS4_8TiledMMAINS4_8MMA_AtomIJNS4_4SM904GMMA26MMA_64x128x16_F32F16F16_SSILNSN_5MajorE0ELSP_0ELNSN_7ScaleInE1ELSQ_1EEEEEENS4_6LayoutINS5_IJNSA_ILi2EEESB_SB_EEENS5_IJSB_NSA_ILi0EEESW_EEEEENS5_IJNS4_10UnderscoreESZ_SZ_EEEEENS4_13SM90_TMA_LOADENS4_14ComposedLayoutINS4_7SwizzleILi3ELi4ELi3EEENS4_18smem_ptr_flag_bitsILi16EEENST_INS5_IJNSA_ILi8EEESG_EEENS5_IJSG_SB_EEEEEEEvNS4_8identityES12_S1C_vS1D_EENS_8epilogue10collective18CollectiveEpilogueINS1F_22Sm90TmaWarpSpecializedILi4ELi2ELi16ELb1ELb0EEEJSH_NS5_IJSF_NSA_ILi32EEEEEESI_SJ_SI_SJ_NS1F_6fusion15FusionCallbacksIS1J_NS1M_23LinCombPerRowBiasEltActINS1F_6thread4ReLuESI_fSI_SI_fLi8ELNS_15FloatRoundStyleE2EEESH_S1L_JEEES12_NS13_INS14_ILi2ELi4ELi3EEES17_NST_INS5_IJS18_S1K_EEENS5_IJS1K_SB_EEEEEEENS4_17SM75_U32x4_LDSM_NENS4_14SM90_TMA_STOREES1Y_NS4_17SM90_U32x4_STSM_NENS4_9Copy_AtomIJS21_SI_EEEvEEEvvEEEEvNT_6ParamsE:
        .type           _ZN7cutlass13device_kernelINS_4gemm6kernel13GemmUniversalIN4cute5tupleIJiiiiEEENS1_10collective13CollectiveMmaINS1_34MainloopSm90TmaGmmaWarpSpecializedILi6ENS5_IJNS4_1CILi1EEESB_SB_EEENS1_35KernelTmaWarpSpecializedCooperativeEEENS5_IJNSA_ILi128EEESF_NSA_ILi64EEEEEENS_6half_tENS5_IJlSB_lEEESI_SJ_NS4_8TiledMMAINS4_8MMA_AtomIJNS4_4SM904GMMA26MMA_64x128x16_F32F16F16_SSILNSN_5MajorE0ELSP_0ELNSN_7ScaleInE1ELSQ_1EEEEEENS4_6LayoutINS5_IJNSA_ILi2EEESB_SB_EEENS5_IJSB_NSA_ILi0EEESW_EEEEENS5_IJNS4_10UnderscoreESZ_SZ_EEEEENS4_13SM90_TMA_LOADENS4_14ComposedLayoutINS4_7SwizzleILi3ELi4ELi3EEENS4_18smem_ptr_flag_bitsILi16EEENST_INS5_IJNSA_ILi8EEESG_EEENS5_IJSG_SB_EEEEEEEvNS4_8identityES12_S1C_vS1D_EENS_8epilogue10collective18CollectiveEpilogueINS1F_22Sm90TmaWarpSpecializedILi4ELi2ELi16ELb1ELb0EEEJSH_NS5_IJSF_NSA_ILi32EEEEEESI_SJ_SI_SJ_NS1F_6fusion15FusionCallbacksIS1J_NS1M_23LinCombPerRowBiasEltActINS1F_6thread4ReLuESI_fSI_SI_fLi8ELNS_15FloatRoundStyleE2EEESH_S1L_JEEES12_NS13_INS14_ILi2ELi4ELi3EEES17_NST_INS5_IJS18_S1K_EEENS5_IJS1K_SB_EEEEEEENS4_17SM75_U32x4_LDSM_NENS4_14SM90_TMA_STOREES1Y_NS4_17SM90_U32x4_STSM_NENS4_9Copy_AtomIJS21_SI_EEEvEEEvvEEEEvNT_6ParamsE,@function
        .size           _ZN7cutlass13device_kernelINS_4gemm6kernel13GemmUniversalIN4cute5tupleIJiiiiEEENS1_10collective13CollectiveMmaINS1_34MainloopSm90TmaGmmaWarpSpecializedILi6ENS5_IJNS4_1CILi1EEESB_SB_EEENS1_35KernelTmaWarpSpecializedCooperativeEEENS5_IJNSA_ILi128EEESF_NSA_ILi64EEEEEENS_6half_tENS5_IJlSB_lEEESI_SJ_NS4_8TiledMMAINS4_8MMA_AtomIJNS4_4SM904GMMA26MMA_64x128x16_F32F16F16_SSILNSN_5MajorE0ELSP_0ELNSN_7ScaleInE1ELSQ_1EEEEEENS4_6LayoutINS5_IJNSA_ILi2EEESB_SB_EEENS5_IJSB_NSA_ILi0EEESW_EEEEENS5_IJNS4_10UnderscoreESZ_SZ_EEEEENS4_13SM90_TMA_LOADENS4_14ComposedLayoutINS4_7SwizzleILi3ELi4ELi3EEENS4_18smem_ptr_flag_bitsILi16EEENST_INS5_IJNSA_ILi8EEESG_EEENS5_IJSG_SB_EEEEEEEvNS4_8identityES12_S1C_vS1D_EENS_8epilogue10collective18CollectiveEpilogueINS1F_22Sm90TmaWarpSpecializedILi4ELi2ELi16ELb1ELb0EEEJSH_NS5_IJSF_NSA_ILi32EEEEEESI_SJ_SI_SJ_NS1F_6fusion15FusionCallbacksIS1J_NS1M_23LinCombPerRowBiasEltActINS1F_6thread4ReLuESI_fSI_SI_fLi8ELNS_15FloatRoundStyleE2EEESH_S1L_JEEES12_NS13_INS14_ILi2ELi4ELi3EEES17_NST_INS5_IJS18_S1K_EEENS5_IJS1K_SB_EEEEEEENS4_17SM75_U32x4_LDSM_NENS4_14SM90_TMA_STOREES1Y_NS4_17SM90_U32x4_STSM_NENS4_9Copy_AtomIJS21_SI_EEEvEEEvvEEEEvNT_6ParamsE,(.L_x_191 - _ZN7cutlass13device_kernelINS_4gemm6kernel13GemmUniversalIN4cute5tupleIJiiiiEEENS1_10collective13CollectiveMmaINS1_34MainloopSm90TmaGmmaWarpSpecializedILi6ENS5_IJNS4_1CILi1EEESB_SB_EEENS1_35KernelTmaWarpSpecializedCooperativeEEENS5_IJNSA_ILi128EEESF_NSA_ILi64EEEEEENS_6half_tENS5_IJlSB_lEEESI_SJ_NS4_8TiledMMAINS4_8MMA_AtomIJNS4_4SM904GMMA26MMA_64x128x16_F32F16F16_SSILNSN_5MajorE0ELSP_0ELNSN_7ScaleInE1ELSQ_1EEEEEENS4_6LayoutINS5_IJNSA_ILi2EEESB_SB_EEENS5_IJSB_NSA_ILi0EEESW_EEEEENS5_IJNS4_10UnderscoreESZ_SZ_EEEEENS4_13SM90_TMA_LOADENS4_14ComposedLayoutINS4_7SwizzleILi3ELi4ELi3EEENS4_18smem_ptr_flag_bitsILi16EEENST_INS5_IJNSA_ILi8EEESG_EEENS5_IJSG_SB_EEEEEEEvNS4_8identityES12_S1C_vS1D_EENS_8epilogue10collective18CollectiveEpilogueINS1F_22Sm90TmaWarpSpecializedILi4ELi2ELi16ELb1ELb0EEEJSH_NS5_IJSF_NSA_ILi32EEEEEESI_SJ_SI_SJ_NS1F_6fusion15FusionCallbacksIS1J_NS1M_23LinCombPerRowBiasEltActINS1F_6thread4ReLuESI_fSI_SI_fLi8ELNS_15FloatRoundStyleE2EEESH_S1L_JEEES12_NS13_INS14_ILi2ELi4ELi3EEES17_NST_INS5_IJS18_S1K_EEENS5_IJS1K_SB_EEEEEEENS4_17SM75_U32x4_LDSM_NENS4_14SM90_TMA_STOREES1Y_NS4_17SM90_U32x4_STSM_NENS4_9Copy_AtomIJS21_SI_EEEvEEEvvEEEEvNT_6ParamsE)
        .other          _ZN7cutlass13device_kernelINS_4gemm6kernel13GemmUniversalIN4cute5tupleIJiiiiEEENS1_10collective13CollectiveMmaINS1_34MainloopSm90TmaGmmaWarpSpecializedILi6ENS5_IJNS4_1CILi1EEESB_SB_EEENS1_35KernelTmaWarpSpecializedCooperativeEEENS5_IJNSA_ILi128EEESF_NSA_ILi64EEEEEENS_6half_tENS5_IJlSB_lEEESI_SJ_NS4_8TiledMMAINS4_8MMA_AtomIJNS4_4SM904GMMA26MMA_64x128x16_F32F16F16_SSILNSN_5MajorE0ELSP_0ELNSN_7ScaleInE1ELSQ_1EEEEEENS4_6LayoutINS5_IJNSA_ILi2EEESB_SB_EEENS5_IJSB_NSA_ILi0EEESW_EEEEENS5_IJNS4_10UnderscoreESZ_SZ_EEEEENS4_13SM90_TMA_LOADENS4_14ComposedLayoutINS4_7SwizzleILi3ELi4ELi3EEENS4_18smem_ptr_flag_bitsILi16EEENST_INS5_IJNSA_ILi8EEESG_EEENS5_IJSG_SB_EEEEEEEvNS4_8identityES12_S1C_vS1D_EENS_8epilogue10collective18CollectiveEpilogueINS1F_22Sm90TmaWarpSpecializedILi4ELi2ELi16ELb1ELb0EEEJSH_NS5_IJSF_NSA_ILi32EEEEEESI_SJ_SI_SJ_NS1F_6fusion15FusionCallbacksIS1J_NS1M_23LinCombPerRowBiasEltActINS1F_6thread4ReLuESI_fSI_SI_fLi8ELNS_15FloatRoundStyleE2EEESH_S1L_JEEES12_NS13_INS14_ILi2ELi4ELi3EEES17_NST_INS5_IJS18_S1K_EEENS5_IJS1K_SB_EEEEEEENS4_17SM75_U32x4_LDSM_NENS4_14SM90_TMA_STOREES1Y_NS4_17SM90_U32x4_STSM_NENS4_9Copy_AtomIJS21_SI_EEEvEEEvvEEEEvNT_6ParamsE,@"STO_CUDA_ENTRY STV_DEFAULT"
_ZN7cutlass13device_kernelINS_4gemm6kernel13GemmUniversalIN4cute5tupleIJiiiiEEENS1_10collective13CollectiveMmaINS1_34MainloopSm90TmaGmmaWarpSpecializedILi6ENS5_IJNS4_1CILi1EEESB_SB_EEENS1_35KernelTmaWarpSpecializedCooperativeEEENS5_IJNSA_ILi128EEESF_NSA_ILi64EEEEEENS_6half_tENS5_IJlSB_lEEESI_SJ_NS4_8TiledMMAINS4_8MMA_AtomIJNS4_4SM904GMMA26MMA_64x128x16_F32F16F16_SSILNSN_5MajorE0ELSP_0ELNSN_7ScaleInE1ELSQ_1EEEEEENS4_6LayoutINS5_IJNSA_ILi2EEESB_SB_EEENS5_IJSB_NSA_ILi0EEESW_EEEEENS5_IJNS4_10UnderscoreESZ_SZ_EEEEENS4_13SM90_TMA_LOADENS4_14ComposedLayoutINS4_7SwizzleILi3ELi4ELi3EEENS4_18smem_ptr_flag_bitsILi16EEENST_INS5_IJNSA_ILi8EEESG_EEENS5_IJSG_SB_EEEEEEEvNS4_8identityES12_S1C_vS1D_EENS_8epilogue10collective18CollectiveEpilogueINS1F_22Sm90TmaWarpSpecializedILi4ELi2ELi16ELb1ELb0EEEJSH_NS5_IJSF_NSA_ILi32EEEEEESI_SJ_SI_SJ_NS1F_6fusion15FusionCallbacksIS1J_NS1M_23LinCombPerRowBiasEltActINS1F_6thread4ReLuESI_fSI_SI_fLi8ELNS_15FloatRoundStyleE2EEESH_S1L_JEEES12_NS13_INS14_ILi2ELi4ELi3EEES17_NST_INS5_IJS18_S1K_EEENS5_IJS1K_SB_EEEEEEENS4_17SM75_U32x4_LDSM_NENS4_14SM90_TMA_STOREES1Y_NS4_17SM90_U32x4_STSM_NENS4_9Copy_AtomIJS21_SI_EEEvEEEvvEEEEvNT_6ParamsE:
[----:B------:R-:W1:Y:S01]  /*0000*/  LDC R1, c[0x0][0x28] ;  /* 0x00000a00ff017b82 */ /* 0x000e620000000800 */
[----:B------:R-:W2:Y:S07]  /*0010*/  S2R R3, SR_TID.X ;  /* 0x0000000000037919 */ /* 0x000eae0000002100 */
[----:B------:R-:W3:Y:S01]  /*0020*/  LDC.64 R4, c[0x0][0x588] ;  /* 0x00016200ff047b82 */ /* 0x000ee20000000a00 */
[----:B------:R-:W-:Y:S01]  /*0030*/  ELECT P0, URZ, PT ;  /* 0x00000000003f782f */ /* 0x000fe20003800000 */
[----:B------:R-:W-:Y:S01]  /*0040*/  BSSY B0, `(.L_x_0) ;  /* 0x0000016000007945 */ /* 0x000fe20003800000 */
[----:B--2---:R-:W-:-:S02]  /*0050*/  SHF.R.U32.HI R11, RZ, 0x5, R3 ;  /* 0x00000005ff0b7819 */ /* 0x004fc40000011603 */
[----:B------:R-:W-:-:S03]  /*0060*/  SHF.R.U32.HI R2, RZ, 0x7, R3 ;  /* 0x00000007ff027819 */ /* 0x000fc60000011603 */
[----:B------:R-:W2:Y:S04]  /*0070*/  SHFL.IDX PT, R0, R11, RZ, 0x1f ;  /* 0x00001fff0b007589 */ /* 0x000ea800000e0000 */
[----:B------:R4:W1:Y:S01]  /*0080*/  SHFL.IDX PT, R12, R2, RZ, 0x1f ;  /* 0x00001fff020c7589 */ /* 0x00086200000e0000 */
[----:B--2---:R-:W-:Y:S02]  /*0090*/  ISETP.NE.OR P0, PT, R0, RZ, !P0 ;  /* 0x000000ff0000720c */ /* 0x004fe40004705670 */
[----:B------:R-:W-:-:S11]  /*00a0*/  SHF.R.S32.HI R7, RZ, 0x1f, R0 ;  /* 0x0000001fff077819 */ /* 0x000fd60000011400 */
[----:B-1-34-:R-:W-:Y:S05]  /*00b0*/  @P0 BRA `(.L_x_1) ;  /* 0x0000000000380947 */ /* 0x01afea0003800000 */
[----:B------:R-:W-:Y:S02]  /*00c0*/  ULDC.64 UR4, c[0x0][0x198] ;  /* 0x0000660000047ab9 */ /* 0x000fe40000000a00 */
[----:B------:R-:W-:Y:S02]  /*00d0*/  UIADD3 UR6, UP0, UR4, 0xf0, URZ ;  /* 0x000000f004067890 */ /* 0x000fe4000ff1e03f */
[----:B------:R-:W-:Y:S02]  /*00e0*/  UIADD3 UR8, UP1, UR4, 0x1f0, URZ ;  /* 0x000001f004087890 */ /* 0x000fe4000ff3e03f */
[----:B------:R-:W-:Y:S02]  /*00f0*/  UIADD3 UR10, UP2, UR4, 0x3f0, URZ ;  /* 0x000003f0040a7890 */ /* 0x000fe4000ff5e03f */
[----:B------:R-:W-:Y:S02]  /*0100*/  UIADD3 UR4, UP3, UR4, 0x4f0, URZ ;  /* 0x000004f004047890 */ /* 0x000fe4000ff7e03f */
[----:B------:R-:W-:-:S02]  /*0110*/  UIADD3.X UR7, URZ, UR5, URZ, UP0, !UPT ;  /* 0x000000053f077290 */ /* 0x000fc400087fe43f */
[----:B------:R-:W-:Y:S02]  /*0120*/  UIADD3.X UR9, URZ, UR5, URZ, UP1, !UPT ;  /* 0x000000053f097290 */ /* 0x000fe40008ffe43f */
[----:B------:R-:W-:Y:S02]  /*0130*/  UIADD3.X UR11, URZ, UR5, URZ, UP2, !UPT ;  /* 0x000000053f0b7290 */ /* 0x000fe400097fe43f */
[----:B------:R-:W-:-:S03]  /*0140*/  UIADD3.X UR5, URZ, UR5, URZ, UP3, !UPT ;  /* 0x000000053f057290 */ /* 0x000fc60009ffe43f */
[----:B------:R1:W-:Y:S02]  /*0150*/  UTMACCTL.PF [UR6] ;  /* 0x00000000060079b9 */ /* 0x0003e40008040000 */
[----:B------:R1:W-:Y:S02]  /*0160*/  UTMACCTL.PF [UR8] ;  /* 0x00000000080079b9 */ /* 0x0003e40008040000 */
[----:B------:R1:W-:Y:S02]  /*0170*/  UTMACCTL.PF [UR10] ;  /* 0x000000000a0079b9 */ /* 0x0003e40008040000 */
[----:B------:R1:W-:Y:S02]  /*0180*/  UTMACCTL.PF [UR4] ;  /* 0x00000000040079b9 */ /* 0x0003e40008040000 */
[----:B-1----:R-:W-:Y:S01]  /*0190*/  NOP ;  /* 0x0000000000007918 */ /* 0x002fe20000000000 */
.L_x_1:
[----:B------:R-:W-:Y:S05]  /*01a0*/  BSYNC B0 ;  /* 0x0000000000007941 */ /* 0x000fea0003800000 */
.L_x_0:
[----:B------:R-:W-:Y:S01]  /*01b0*/  ULDC.64 UR4, c[0x0][0x590] ;  /* 0x0001640000047ab9 */ /* 0x000fe20000000a00 */
[----:B------:R-:W-:Y:S01]  /*01c0*/  LEA.HI R7, R7, R0, RZ, 0x2 ;  /* 0x0000000007077211 */ /* 0x000fe200078f10ff */
[----:B------:R-:W-:Y:S01]  /*01d0*/  ULDC.64 UR52, c[0x0][0x208] ;  /* 0x0000820000347ab9 */ /* 0x000fe20000000a00 */
[----:B------:R-:W-:Y:S01]  /*01e0*/  ISETP.NE.U32.AND P2, PT, RZ, UR4, PT ;  /* 0x00000004ff007c0c */ /* 0x000fe2000bf45070 */
[----:B------:R-:W-:Y:S01]  /*01f0*/  IMAD.MOV.U32 R6, RZ, RZ, R4 ;  /* 0x000000ffff067224 */ /* 0x000fe200078e0004 */
[----:B------:R-:W-:Y:S02]  /*0200*/  LOP3.LUT R7, R7, 0xfffffffc, RZ, 0xc0, !PT ;  /* 0xfffffffc07077812 */ /* 0x000fe400078ec0ff */
[----:B------:R-:W-:Y:S02]  /*0210*/  ISETP.NE.AND.EX P3, PT, RZ, UR5, PT, P2 ;  /* 0x00000005ff007c0c */ /* 0x000fe4000bf65320 */
[----:B------:R-:W-:Y:S01]  /*0220*/  PRMT R2, RZ, 0x7610, R2 ;  /* 0x00007610ff027816 */ /* 0x000fe20000000002 */
[----:B------:R-:W-:-:S02]  /*0230*/  IMAD.IADD R0, R0, 0x1, -R7 ;  /* 0x0000000100007824 */ /* 0x000fc400078e0a07 */
[----:B------:R-:W-:-:S08]  /*0240*/  IMAD.MOV.U32 R7, RZ, RZ, R5 ;  /* 0x000000ffff077224 */ /* 0x000fd000078e0005 */
[----:B------:R-:W-:Y:S05]  /*0250*/  @P3 BRA `(.L_x_2) ;  /* 0x0000000000303947 */ /* 0x000fea0003800000 */
[----:B------:R-:W-:Y:S02]  /*0260*/  ULDC.64 UR6, c[0x0][0x588] ;  /* 0x0001620000067ab9 */ /* 0x000fe40000000a00 */
[----:B------:R-:W-:-:S04]  /*0270*/  ISETP.NE.U32.AND P0, PT, RZ, UR6, PT ;  /* 0x00000006ff007c0c */ /* 0x000fc8000bf05070 */
[----:B------:R-:W-:-:S13]  /*0280*/  ISETP.NE.AND.EX P0, PT, RZ, UR7, PT, P0 ;  /* 0x00000007ff007c0c */ /* 0x000fda000bf05300 */
[----:B------:R-:W-:Y:S05]  /*0290*/  @!P0 BRA `(.L_x_3) ;  /* 0x0000000000108947 */ /* 0x000fea0003800000 */
[----:B------:R-:W2:Y:S02]  /*02a0*/  LDG.E R2, desc[UR52][R6.64] ;  /* 0x0000003406027981 */ /* 0x000ea4000c1e1900 */
[----:B--2---:R-:W-:Y:S01]  /*02b0*/  FSETP.NEU.AND P1, PT, R2, RZ, PT ;  /* 0x000000ff0200720b */ /* 0x004fe20003f2d000 */
[----:B------:R-:W-:Y:S01]  /*02c0*/  IMAD.MOV.U32 R2, RZ, RZ, 0x1 ;  /* 0x00000001ff027424 */ /* 0x000fe200078e00ff */
[----:B------:R-:W-:Y:S11]  /*02d0*/  BRA `(.L_x_2) ;  /* 0x0000000000107947 */ /* 0x000ff60003800000 */
.L_x_3:
[----:B------:R-:W-:Y:S01]  /*02e0*/  ULDC UR6, c[0x0][0x580] ;  /* 0x0001600000067ab9 */ /* 0x000fe20000000800 */
[----:B------:R-:W-:Y:S01]  /*02f0*/  IMAD.MOV.U32 R2, RZ, RZ, 0x1 ;  /* 0x00000001ff027424 */ /* 0x000fe200078e00ff */
[----:B------:R-:W-:Y:S02]  /*0300*/  FSETP.NEU.AND P1, PT, RZ, UR6, PT ;  /* 0x00000006ff007c0b */ /* 0x000fe4000bf2d000 */
[----:B------:R-:W-:-:S11]  /*0310*/  CS2R R6, SRZ ;  /* 0x0000000000067805 */ /* 0x000fd6000001ff00 */
.L_x_2:
[----:B------:R-:W-:Y:S02]  /*0320*/  ISETP.NE.U32.AND P4, PT, R6, RZ, PT ;  /* 0x000000ff0600720c */ /* 0x000fe40003f85070 */
[----:B------:R-:W-:Y:S02]  /*0330*/  ISETP.NE.AND.EX P5, PT, RZ, UR5, PT, P2 ;  /* 0x00000005ff007c0c */ /* 0x000fe4000bfa5320 */
[----:B------:R-:W-:Y:S02]  /*0340*/  ISETP.NE.AND.EX P2, PT, R7, RZ, PT, P4 ;  /* 0x000000ff0700720c */ /* 0x000fe40003f45340 */
[----:B------:R-:W-:-:S11]  /*0350*/  PLOP3.LUT P0, PT, PT, PT, PT, 0x8, 0x0 ;  /* 0x000000000000781c */ /* 0x000fd60003f0e170 */
[----:B------:R-:W-:Y:S05]  /*0360*/  @P2 BRA P5, `(.L_x_4) ;  /* 0x0000000000342947 */ /* 0x000fea0002800000 */
[----:B------:R-:W-:-:S04]  /*0370*/  ISETP.NE.U32.AND P0, PT, RZ, UR4, PT ;  /* 0x00000004ff007c0c */ /* 0x000fc8000bf05070 */
[----:B------:R-:W-:-:S13]  /*0380*/  ISETP.NE.AND.EX P0, PT, RZ, UR5, PT, P0 ;  /* 0x00000005ff007c0c */ /* 0x000fda000bf05300 */
[----:B------:R-:W-:Y:S05]  /*0390*/  @!P0 BRA `(.L_x_5) ;  /* 0x0000000000248947 */ /* 0x000fea0003800000 */
[----:B------:R-:W-:Y:S02]  /*03a0*/  PRMT R2, R2, 0x9910, RZ ;  /* 0x0000991002027816 */ /* 0x000fe400000000ff */
[----:B------:R-:W-:Y:S02]  /*03b0*/  ISETP.NE.U32.AND P0, PT, R6, RZ, PT ;  /* 0x000000ff0600720c */ /* 0x000fe40003f05070 */
[----:B------:R-:W-:Y:S02]  /*03c0*/  ISETP.NE.AND P2, PT, R2, RZ, PT ;  /* 0x000000ff0200720c */ /* 0x000fe40003f45270 */
[----:B------:R-:W-:Y:S02]  /*03d0*/  ISETP.NE.AND.EX P0, PT, R7, RZ, PT, P0 ;  /* 0x000000ff0700720c */ /* 0x000fe40003f05300 */
[----:B------:R-:W-:-:S09]  /*03e0*/  SEL R2, RZ, 0xffffffff, P1 ;  /* 0xffffffffff027807 */ /* 0x000fd20000800000 */
[----:B------:R-:W-:-:S04]  /*03f0*/  @!P2 SEL R2, RZ, 0xffffffff, P0 ;  /* 0xffffffffff02a807 */ /* 0x000fc80000000000 */
[----:B------:R-:W-:-:S04]  /*0400*/  LOP3.LUT R2, R2, 0x1, RZ, 0xc0, !PT ;  /* 0x0000000102027812 */ /* 0x000fc800078ec0ff */
[----:B------:R-:W-:Y:S01]  /*0410*/  ISETP.EQ.U32.AND P0, PT, R2, 0x1, PT ;  /* 0x000000010200780c */ /* 0x000fe20003f02070 */
[----:B------:R-:W-:-:S12]  /*0420*/  BRA `(.L_x_4) ;  /* 0x0000000000047947 */ /* 0x000fd80003800000 */
.L_x_5:
[----:B------:R-:W-:-:S13]  /*0430*/  PLOP3.LUT P0, PT, P1, PT, PT, 0x8, 0x0 ;  /* 0x000000000000781c */ /* 0x000fda0000f0e170 */
.L_x_4:
[----:B------:R-:W1:Y:S02]  /*0440*/  SHFL.IDX PT, R2, R11, RZ, 0x1f ;  /* 0x00001fff0b027589 */ /* 0x000e6400000e0000 */
[----:B-1----:R-:W-:-:S13]  /*0450*/  ISETP.NE.AND P1, PT, R2, RZ, PT ;  /* 0x000000ff0200720c */ /* 0x002fda0003f25270 */
[----:B------:R-:W-:Y:S05]  /*0460*/  @P1 BRA `(.L_x_6) ;  /* 0x0000000000681947 */ /* 0x000fea0003800000 */
[----:B------:R-:W1:Y:S01]  /*0470*/  S2UR UR8, SR_CgaCtaId ;  /* 0x00000000000879c3 */ /* 0x000e620000008800 */
[----:B------:R-:W-:Y:S01]  /*0480*/  UMOV UR4, 0x400 ;  /* 0x0000040000047882 */ /* 0x000fe20000000000 */
[----:B------:R-:W-:Y:S01]  /*0490*/  UMOV UR5, 0x1 ;  /* 0x0000000100057882 */ /* 0x000fe20000000000 */
[----:B------:R-:W-:Y:S01]  /*04a0*/  UMOV UR6, 0x100 ;  /* 0x0000010000067882 */ /* 0x000fe20000000000 */
[----:B------:R-:W-:Y:S01]  /*04b0*/  ELECT P1, URZ, PT ;  /* 0x00000000003f782f */ /* 0x000fe20003820000 */
[----:B------:R-:W-:-:S04]  /*04c0*/  UIADD3 UR6, -UR6, 0x100000, URZ ;  /* 0x0010000006067890 */ /* 0x000fc8000fffe13f */
[----:B------:R-:W-:Y:S02]  /*04d0*/  USHF.L.U32 UR7, UR6, 0xb, URZ ;  /* 0x0000000b06077899 */ /* 0x000fe4000800063f */
[----:B------:R-:W-:Y:S02]  /*04e0*/  USHF.L.U32 UR6, UR6, 0x1, URZ ;  /* 0x0000000106067899 */ /* 0x000fe4000800063f */
[----:B-1----:R-:W-:Y:S02]  /*04f0*/  ULEA UR8, UR8, UR4, 0x18 ;  /* 0x0000000408087291 */ /* 0x002fe4000f8ec03f */
[----:B------:R-:W-:-:S04]  /*0500*/  UIADD3 UR4, -UR5, 0x100000, URZ ;  /* 0x0010000005047890 */ /* 0x000fc8000fffe13f */
[----:B------:R-:W-:Y:S02]  /*0510*/  USHF.L.U32 UR5, UR4, 0xb, URZ ;  /* 0x0000000b04057899 */ /* 0x000fe4000800063f */
[----:B------:R-:W-:Y:S01]  /*0520*/  USHF.L.U32 UR4, UR4, 0x1, URZ ;  /* 0x0000000104047899 */ /* 0x000fe2000800063f */
[----:B------:R-:W1:Y:S11]  /*0530*/  FENCE.VIEW.ASYNC.S ;  /* 0x00000000000073c6 */ /* 0x000e760000000000 */
[----:B-1----:R1:W2:Y:S01]  /*0540*/  SYNCS.EXCH.64 URZ, [UR8], UR4 ;  /* 0x00000004083f75b2 */ /* 0x0022a20008000100 */
[----:B------:R1:W3:Y:S01]  /*0550*/  SYNCS.EXCH.64 URZ, [UR8+0x30], UR6 ;  /* 0x00003006083f75b2 */ /* 0x0002e20008000100 */
[----:B------:R1:W4:Y:S01]  /*0560*/  SYNCS.EXCH.64 URZ, [UR8+0x8], UR4 ;  /* 0x00000804083f75b2 */ /* 0x0003220008000100 */
[----:B------:R1:W1:Y:S01]  /*0570*/  SYNCS.EXCH.64 URZ, [UR8+0x38], UR6 ;  /* 0x00003806083f75b2 */ /* 0x0002620008000100 */
        /* <DEDUP_REMOVED lines=8> */
[----:B------:R-:W-:Y:S01]  /*0600*/  NOP ;  /* 0x0000000000007918 */ /* 0x000fe20000000000 */
.L_x_6:
[----:B------:R-:W5:Y:S01]  /*0610*/  SHFL.IDX PT, R6, R11, RZ, 0x1f ;  /* 0x00001fff0b067589 */ /* 0x000f6200000e0000 */
[----:B------:R-:W1:Y:S01]  /*0620*/  LDC R2, c[0x0][0x904] ;  /* 0x00024100ff027b82 */ /* 0x000e620000000800 */
[----:B------:R-:W-:Y:S01]  /*0630*/  NOP ;  /* 0x0000000000007918 */ /* 0x000fe20000000000 */
[----:B-----5:R-:W-:-:S13]  /*0640*/  ISETP.NE.AND P1, PT, R6, RZ, PT ;  /* 0x000000ff0600720c */ /* 0x020fda0003f25270 */
[----:B------:R-:W-:Y:S05]  /*0650*/  @P1 BRA `(.L_x_7) ;  /* 0x0000000000581947 */ /* 0x000fea0003800000 */
[----:B-1----:R-:W1:Y:S01]  /*0660*/  S2UR UR5, SR_CgaCtaId ;  /* 0x00000000000579c3 */ /* 0x002e620000008800 */
[----:B------:R-:W-:Y:S01]  /*0670*/  UMOV UR4, 0x400 ;  /* 0x0000040000047882 */ /* 0x000fe20000000000 */
[----:B------:R-:W-:Y:S01]  /*0680*/  UMOV UR6, 0x20 ;  /* 0x0000002000067882 */ /* 0x000fe20000000000 */
[----:B------:R-:W-:Y:S01]  /*0690*/  UMOV UR7, 0x100 ;  /* 0x0000010000077882 */ /* 0x000fe20000000000 */
[----:B------:R-:W-:Y:S01]  /*06a0*/  ELECT P1, URZ, PT ;  /* 0x00000000003f782f */ /* 0x000fe20003820000 */
[----:B-1----:R-:W-:Y:S02]  /*06b0*/  ULEA UR8, UR5, UR4, 0x18 ;  /* 0x0000000405087291 */ /* 0x002fe4000f8ec03f */
[----:B------:R-:W-:-:S04]  /*06c0*/  UIADD3 UR4, -UR6, 0x100000, URZ ;  /* 0x0010000006047890 */ /* 0x000fc8000fffe13f */
[----:B------:R-:W-:Y:S02]  /*06d0*/  USHF.L.U32 UR5, UR4, 0xb, URZ ;  /* 0x0000000b04057899 */ /* 0x000fe4000800063f */
[----:B------:R-:W-:Y:S02]  /*06e0*/  USHF.L.U32 UR4, UR4, 0x1, URZ ;  /* 0x0000000104047899 */ /* 0x000fe4000800063f */
[----:B------:R-:W-:-:S04]  /*06f0*/  UIADD3 UR6, -UR7, 0x100000, URZ ;  /* 0x0010000007067890 */ /* 0x000fc8000fffe13f */
[----:B------:R-:W-:Y:S02]  /*0700*/  USHF.L.U32 UR7, UR6, 0xb, URZ ;  /* 0x0000000b06077899 */ /* 0x000fe4000800063f */
[----:B------:R-:W-:Y:S01]  /*0710*/  USHF.L.U32 UR6, UR6, 0x1, URZ ;  /* 0x0000000106067899 */ /* 0x000fe2000800063f */
[----:B------:R-:W1:Y:S03]  /*0720*/  FENCE.VIEW.ASYNC.S ;  /* 0x00000000000073c6 */ /* 0x000e660000000000 */
[----:B-1----:R1:W1:Y:S08]  /*0730*/  SYNCS.EXCH.64 URZ, [UR8+0x60], UR4 ;  /* 0x00006004083f75b2 */ /* 0x0022700008000100 */
        /* <DEDUP_REMOVED lines=8> */
.L_x_7:
[----:B------:R-:W5:Y:S01]  /*07c0*/  SHFL.IDX PT, R11, R11, RZ, 0x1f ;  /* 0x00001fff0b0b7589 */ /* 0x000f6200000e0000 */
[----:B-1----:R-:W-:Y:S02]  /*07d0*/  ISETP.NE.AND P6, PT, R2, 0x1, PT ;  /* 0x000000010200780c */ /* 0x002fe40003fc5270 */
[----:B------:R-:W-:Y:S01]  /*07e0*/  ELECT P1, URZ, PT ;  /* 0x00000000003f782f */ /* 0x000fe20003820000 */
[----:B------:R-:W1:Y:S01]  /*07f0*/  S2UR UR36, SR_CgaCtaId ;  /* 0x00000000002479c3 */ /* 0x000e620000008800 */
[----:B------:R-:W2:Y:S01]  /*0800*/  S2R R6, SR_CTAID.Y ;  /* 0x0000000000067919 */ /* 0x000ea20000002600 */
[----:B------:R-:W-:Y:S01]  /*0810*/  P2R R7, PR, RZ, 0x40 ;  /* 0x00000040ff077803 */ /* 0x000fe20000000000 */
[----:B------:R-:W-:Y:S01]  /*0820*/  UMOV UR4, 0x20 ;  /* 0x0000002000047882 */ /* 0x000fe20000000000 */
[----:B------:R-:W-:Y:S01]  /*0830*/  ISETP.NE.AND P4, PT, R0, RZ, PT ;  /* 0x000000ff0000720c */ /* 0x000fe20003f85270 */
[----:B------:R-:W3:Y:S01]  /*0840*/  S2R R8, SR_CTAID.X ;  /* 0x0000000000087919 */ /* 0x000ee20000002500 */
[----:B------:R-:W-:Y:S01]  /*0850*/  NOP ;  /* 0x0000000000007918 */ /* 0x000fe20000000000 */
[----:B------:R-:W-:Y:S03]  /*0860*/  BSSY B6, `(.L_x_8) ;  /* 0x0000721000067945 */ /* 0x000fe60003800000 */
[----:B------:R-:W3:Y:S01]  /*0870*/  @P6 LDC R17, c[0x0][0x10] ;  /* 0x00000400ff116b82 */ /* 0x000ee20000000800 */
[----:B------:R-:W-:-:S07]  /*0880*/  @P6 IMAD.MOV.U32 R9, RZ, RZ, RZ ;  /* 0x000000ffff096224 */ /* 0x000fce00078e00ff */
[----:B------:R-:W4:Y:S01]  /*0890*/  @!P6 LDC R7, c[0x0][0xc] ;  /* 0x00000300ff07eb82 */ /* 0x000f220000000800 */
[----:B-----5:R-:W-:Y:S02]  /*08a0*/  ISETP.NE.OR P2, PT, R11, RZ, !P1 ;  /* 0x000000ff0b00720c */ /* 0x020fe40004f45670 */
[----:B------:R-:W-:Y:S02]  /*08b0*/  @P6 MOV R11, RZ ;  /* 0x000000ff000b6202 */ /* 0x000fe40000000f00 */
[----:B------:R-:W-:-:S04]  /*08c0*/  ISETP.EQ.OR P1, PT, R0, 0x3, !P4 ;  /* 0x000000030000780c */ /* 0x000fc80006722670 */
[----:B------:R-:W-:Y:S01]  /*08d0*/  ISETP.EQ.AND P1, PT, R12, RZ, P1 ;  /* 0x000000ff0c00720c */ /* 0x000fe20000f22270 */
[----:B--2---:R-:W-:-:S04]  /*08e0*/  @P6 IMAD.MOV.U32 R10, RZ, RZ, R6 ;  /* 0x000000ffff0a6224 */ /* 0x004fc800078e0006 */
[----:B------:R-:W-:Y:S01]  /*08f0*/  VOTEU.ALL UP0, P2 ;  /* 0x00000000003f7886 */ /* 0x000fe20001000000 */
[----:B------:R-:W-:Y:S01]  /*0900*/  VOTEU.ALL UP1, P2 ;  /* 0x00000000003f7886 */ /* 0x000fe20001020000 */
[----:B------:R-:W-:Y:S01]  /*0910*/  SEL R19, RZ, 0x1, !P1 ;  /* 0x00000001ff137807 */ /* 0x000fe20004800000 */
[----:B---3--:R-:W-:Y:S02]  /*0920*/  @P6 IMAD.WIDE.U32 R16, R8, R17, R10 ;  /* 0x0000001108106225 */ /* 0x008fe400078e000a */
[----:B------:R-:W-:Y:S01]  /*0930*/  @!UP0 UMOV UR6, 0x400 ;  /* 0x0000040000068882 */ /* 0x000fe20000000000 */
[----:B------:R-:W-:-:S04]  /*0940*/  @!UP0 UIADD3 UR4, -UR4, 0x100000, URZ ;  /* 0x0010000004048890 */ /* 0x000fc8000fffe13f */
[----:B------:R-:W-:Y:S02]  /*0950*/  @!UP0 USHF.L.U32 UR5, UR4, 0xb, URZ ;  /* 0x0000000b04058899 */ /* 0x000fe4000800063f */
[----:B------:R-:W-:Y:S01]  /*0960*/  @!UP0 USHF.L.U32 UR4, UR4, 0x1, URZ ;  /* 0x0000000104048899 */ /* 0x000fe2000800063f */
[----:B------:R-:W-:Y:S01]  /*0970*/  @P6 IMAD.IADD R17, R17, 0x1, R9 ;  /* 0x0000000111116824 */ /* 0x000fe200078e0209 */
[----:B-1----:R-:W-:Y:S01]  /*0980*/  @!UP0 ULEA UR8, UR36, UR6, 0x18 ;  /* 0x0000000624088291 */ /* 0x002fe2000f8ec03f */
[----:B------:R-:W-:Y:S01]  /*0990*/  @!P6 IMAD.MOV.U32 R10, RZ, RZ, R6 ;  /* 0x000000ffff0ae224 */ /* 0x000fe200078e0006 */
[----:B------:R-:W-:Y:S01]  /*09a0*/  VOTEU.ALL UP0, P2 ;  /* 0x00000000003f7886 */ /* 0x000fe20001000000 */
[----:B------:R-:W-:Y:S01]  /*09b0*/  ISETP.NE.AND P2, PT, R12, RZ, PT ;  /* 0x000000ff0c00720c */ /* 0x000fe20003f45270 */
[----:B------:R-:W-:Y:S01]  /*09c0*/  ULDC UR6, c[0x0][0xc] ;  /* 0x0000030000067ab9 */ /* 0x000fe20000000800 */
[----:B------:R-:W-:Y:S01]  /*09d0*/  ULDC UR7, c[0x0][0x10] ;  /* 0x0000040000077ab9 */ /* 0x000fe20000000800 */
[----:B------:R-:W-:Y:S01]  /*09e0*/  IMAD.MOV.U32 R9, RZ, RZ, RZ ;  /* 0x000000ffff097224 */ /* 0x000fe200078e00ff */
[----:B------:R-:W-:Y:S01]  /*09f0*/  ISETP.EQ.AND P5, PT, R0, 0x2, !P2 ;  /* 0x000000020000780c */ /* 0x000fe200057a2270 */
[----:B------:R-:W-:-:S02]  /*0a00*/  VIADD R12, R12, 0xffffffff ;  /* 0xffffffff0c0c7836 */ /* 0x000fc40000000000 */
[----:B----4-:R-:W-:Y:S01]  /*0a10*/  @!P6 IMAD.WIDE.U32 R6, R7, R10, R8 ;  /* 0x0000000a0706e225 */ /* 0x010fe200078e0008 */
[----:B------:R-:W-:Y:S01]  /*0a20*/  SEL R18, RZ, 0x1, !P5 ;  /* 0x00000001ff127807 */ /* 0x000fe20006800000 */
[----:B------:R-:W1:Y:S02]  /*0a30*/  FENCE.VIEW.ASYNC.S ;  /* 0x00000000000073c6 */ /* 0x000e640000000000 */
[----:B-1----:R-:W1:Y:S01]  /*0a40*/  @!UP0 SYNCS.EXCH.64 URZ, [UR8+0xa0], UR4 ;  /* 0x0000a004083f85b2 */ /* 0x002e620008000100 */
[----:B------:R-:W-:Y:S01]  /*0a50*/  ISETP.GE.U32.AND P1, PT, R12, 0x2, PT ;  /* 0x000000020c00780c */ /* 0x000fe20003f26070 */
[----:B------:R-:W-:Y:S01]  /*0a60*/  @!P6 IMAD.MOV.U32 R16, RZ, RZ, R6 ;  /* 0x000000ffff10e224 */ /* 0x000fe200078e0006 */
[----:B------:R-:W-:Y:S02]  /*0a70*/  @!P6 MOV R17, R7 ;  /* 0x000000070011e202 */ /* 0x000fe40000000f00 */
[----:B------:R-:W-:Y:S02]  /*0a80*/  SEL R18, R18, 0x2, P1 ;  /* 0x0000000212127807 */ /* 0x000fe40000800000 */
[----:B------:R-:W-:Y:S01]  /*0a90*/  SEL R19, R19, 0x2, P1 ;  /* 0x0000000213137807 */ /* 0x000fe20000800000 */
[----:B------:R2:W1:Y:S01]  /*0aa0*/  @!UP1 SYNCS.EXCH.64 URZ, [UR8+0xa8], UR4 ;  /* 0x0000a804083f95b2 */ /* 0x0004620008000100 */
[----:B------:R-:W-:Y:S01]  /*0ab0*/  NOP ;  /* 0x0000000000007918 */ /* 0x000fe20000000000 */
[----:B--2---:R-:W-:-:S03]  /*0ac0*/  UIMAD.WIDE.U32 UR4, UR6, UR7, URZ ;  /* 0x00000007060472a5 */ /* 0x004fc6000f8e003f */
[----:B------:R-:W-:Y:S02]  /*0ad0*/  ULDC UR6, c[0x0][0x14] ;  /* 0x0000050000067ab9 */ /* 0x000fe40000000800 */
[----:B------:R-:W-:Y:S02]  /*0ae0*/  UIMAD.WIDE.U32 UR38, UR4, UR6, URZ ;  /* 0x00000006042672a5 */ /* 0x000fe4000f8e003f */
[----:B------:R-:W-:-:S04]  /*0af0*/  UIMAD UR37, UR5, UR6, URZ ;  /* 0x00000006052572a4 */ /* 0x000fc8000f8e023f */
[----:B------:R-:W-:Y:S01]  /*0b00*/  UIADD3 UR37, UR39, UR37, URZ ;  /* 0x0000002527257290 */ /* 0x000fe2000fffe03f */
[----:B-1----:R-:W-:Y:S06]  /*0b10*/  BAR.SYNC.DEFER_BLOCKING 0x0 ;  /* 0x0000000000007b1d */ /* 0x002fec0000010000 */
[----:B------:R-:W-:Y:S05]  /*0b20*/  @!P2 BRA `(.L_x_9) ;  /* 0x000000440078a947 */ /* 0x000fea0003800000 */
[----:B------:R-:W-:-:S13]  /*0b30*/  ISETP.GT.U32.AND P0, PT, R12, 0x1, PT ;  /* 0x000000010c00780c */ /* 0x000fda0003f04070 */
[----:B------:R-:W-:Y:S05]  /*0b40*/  @P0 BRA `(.L_x_10) ;  /* 0x0000006c00c80947 */ /* 0x000fea0003800000 */
[----:B------:R-:W-:Y:S01]  /*0b50*/  ULDC.64 UR4, c[0x0][0x8f8] ;  /* 0x00023e0000047ab9 */ /* 0x000fe20000000a00 */
[----:B------:R-:W-:Y:S01]  /*0b60*/  UMOV UR47, 0xffffffff ;  /* 0xffffffff002f7882 */ /* 0x000fe20000000000 */
[----:B------:R-:W-:Y:S01]  /*0b70*/  ISETP.GE.U32.AND P0, PT, R16, UR4, PT ;  /* 0x0000000410007c0c */ /* 0x000fe2000bf06070 */
[----:B------:R-:W-:Y:S01]  /*0b80*/  IMAD.MOV.U32 R106, RZ, RZ, -0x1 ;  /* 0xffffffffff6a7424 */ /* 0x000fe200078e00ff */
[----:B------:R-:W-:Y:S01]  /*0b90*/  PRMT R88, RZ, 0x7610, R88 ;  /* 0x00007610ff587816 */ /* 0x000fe20000000058 */
[----:B------:R-:W-:Y:S01]  /*0ba0*/  IMAD.MOV.U32 R104, RZ, RZ, -0x1 ;  /* 0xffffffffff687424 */ /* 0x000fe200078e00ff */
[----:B------:R-:W-:Y:S02]  /*0bb0*/  ISETP.GE.U32.AND.EX P0, PT, R17, UR5, PT, P0 ;  /* 0x0000000511007c0c */ /* 0x000fe4000bf06100 */
[----:B------:R-:W-:-:S11]  /*0bc0*/  PRMT R0, RZ, 0x7610, R0 ;  /* 0x00007610ff007816 */ /* 0x000fd60000000000 */
[----:B------:R-:W-:Y:S05]  /*0bd0*/  @P0 BRA `(.L_x_11) ;  /* 0x0000000400600947 */ /* 0x000fea0003800000 */
[----:B------:R-:W1:Y:S01]  /*0be0*/  LDC.64 R20, c[0x0][0x8d0] ;  /* 0x00023400ff147b82 */ /* 0x000e620000000a00 */
[----:B------:R-:W-:Y:S02]  /*0bf0*/  IMAD.MOV.U32 R4, RZ, RZ, R16 ;  /* 0x000000ffff047224 */ /* 0x000fe400078e0010 */
[----:B------:R-:W-:-:S05]  /*0c00*/  IMAD.MOV.U32 R5, RZ, RZ, R17 ;  /* 0x000000ffff057224 */ /* 0x000fca00078e0011 */
[----:B------:R-:W2:Y:S08]  /*0c10*/  LDC R0, c[0x0][0x8d8] ;  /* 0x00023600ff007b82 */ /* 0x000eb00000000800 */
[----:B------:R-:W3:Y:S01]  /*0c20*/  LDC.64 R22, c[0x0][0x8c8] ;  /* 0x00023200ff167b82 */ /* 0x000ee20000000a00 */
[----:B-1----:R-:W-:-:S04]  /*0c30*/  ISETP.NE.U32.AND P0, PT, R20, RZ, PT ;  /* 0x000000ff1400720c */ /* 0x002fc80003f05070 */
[----:B------:R-:W-:-:S13]  /*0c40*/  ISETP.NE.AND.EX P0, PT, R21, RZ, PT, P0 ;  /* 0x000000ff1500720c */ /* 0x000fda0003f05300 */
[----:B--23--:R-:W-:Y:S05]  /*0c50*/  @!P0 BRA `(.L_x_12) ;  /* 0x0000000000288947 */ /* 0x00cfea0003800000 */
[----:B------:R-:W1:Y:S02]  /*0c60*/  LDC R11, c[0x0][0x8dc] ;  /* 0x00023700ff0b7b82 */ /* 0x000e640000000800 */
[----:B-1----:R-:W-:-:S05]  /*0c70*/  IADD3 R11, P0, R16, R11, RZ ;  /* 0x0000000b100b7210 */ /* 0x002fca0007f1e0ff */
[----:B------:R-:W-:-:S04]  /*0c80*/  IMAD.X R15, RZ, RZ, R17, P0 ;  /* 0x000000ffff0f7224 */ /* 0x000fc800000e0611 */
[----:B------:R-:W-:-:S04]  /*0c90*/  IMAD.WIDE.U32 R4, R15, R20, RZ ;  /* 0x000000140f047225 */ /* 0x000fc800078e00ff */
[----:B------:R-:W-:-:S04]  /*0ca0*/  IMAD.WIDE.U32 R6, P0, R11, R21, R4 ;  /* 0x000000150b067225 */ /* 0x000fc80007800004 */
[----:B------:R-:W-:Y:S01]  /*0cb0*/  IMAD.WIDE.U32 R4, R11, R20, RZ ;  /* 0x000000140b047225 */ /* 0x000fe200078e00ff */
[----:B------:R-:W-:-:S03]  /*0cc0*/  MOV R12, R7 ;  /* 0x00000007000c7202 */ /* 0x000fc60000000f00 */
[----:B------:R-:W-:Y:S01]  /*0cd0*/  IMAD.X R13, RZ, RZ, RZ, P0 ;  /* 0x000000ffff0d7224 */ /* 0x000fe200000e06ff */
[----:B------:R-:W-:-:S05]  /*0ce0*/  IADD3 RZ, P0, R5, R6, RZ ;  /* 0x0000000605ff7210 */ /* 0x000fca0007f1e0ff */
[----:B------:R-:W-:-:S08]  /*0cf0*/  IMAD.WIDE.U32.X R4, R15, R21, R12, P0 ;  /* 0x000000150f047225 */ /* 0x000fd000000e040c */
.L_x_12:
[-CC-:B------:R-:W-:Y:S01]  /*0d00*/  SHF.R.U64 R28, R4, R0.reuse, R5.reuse ;  /* 0x00000000041c7219 */ /* 0x180fe20000001205 */
[----:B------:R-:W1:Y:S01]  /*0d10*/  LDC.64 R24, c[0x0][0x8e8] ;  /* 0x00023a00ff187b82 */ /* 0x000e620000000a00 */
[----:B------:R-:W-:Y:S01]  /*0d20*/  SHF.R.U32.HI R4, RZ, R0, R5 ;  /* 0x00000000ff047219 */ /* 0x000fe20000011605 */
[----:B------:R-:W-:Y:S01]  /*0d30*/  ULDC UR4, c[0x0][0x150] ;  /* 0x0000540000047ab9 */ /* 0x000fe20000000800 */
[----:B------:R-:W-:Y:S02]  /*0d40*/  I2FP.F32.U32 R0, R8 ;  /* 0x0000000800007245 */ /* 0x000fe40000201000 */
[----:B------:R-:W-:-:S03]  /*0d50*/  IADD3 R9, P0, RZ, -R28, RZ ;  /* 0x8000001cff097210 */ /* 0x000fc60007f1e0ff */
[----:B------:R-:W2:Y:S01]  /*0d60*/  LDC R12, c[0x0][0x8c0] ;  /* 0x00023000ff0c7b82 */ /* 0x000ea20000000800 */
[----:B------:R-:W-:Y:S01]  /*0d70*/  FMUL R0, R0, UR4 ;  /* 0x0000000400007c20 */ /* 0x000fe20008400000 */
[----:B------:R-:W-:Y:S01]  /*0d80*/  IMAD.X R11, RZ, RZ, ~R4, P0 ;  /* 0x000000ffff0b7224 */ /* 0x000fe200000e0e04 */
[----:B------:R-:W-:Y:S01]  /*0d90*/  ULDC UR4, c[0x0][0x154] ;  /* 0x0000550000047ab9 */ /* 0x000fe20000000800 */
[----:B------:R-:W-:-:S03]  /*0da0*/  IMAD.WIDE.U32 R4, R9, R22, R16 ;  /* 0x0000001609047225 */ /* 0x000fc600078e0010 */
[----:B------:R-:W3:Y:S01]  /*0db0*/  F2I.U32.TRUNC.NTZ R0, R0 ;  /* 0x0000000000007305 */ /* 0x000ee2000020f000 */
[----:B------:R-:W4:Y:S01]  /*0dc0*/  LDC R7, c[0x0][0x144] ;  /* 0x00005100ff077b82 */ /* 0x000f220000000800 */
[----:B------:R-:W-:-:S04]  /*0dd0*/  IMAD R6, R11, R22, RZ ;  /* 0x000000160b067224 */ /* 0x000fc800078e02ff */
[----:B------:R-:W-:-:S03]  /*0de0*/  IMAD R9, R9, R23, R6 ;  /* 0x0000001709097224 */ /* 0x000fc600078e0206 */
[----:B------:R-:W5:Y:S01]  /*0df0*/  LDC R20, c[0x0][0x8b0] ;  /* 0x00022c00ff147b82 */ /* 0x000f620000000800 */
[----:B------:R-:W-:Y:S01]  /*0e00*/  IMAD.IADD R9, R5, 0x1, R9 ;  /* 0x0000000105097824 */ /* 0x000fe200078e0209 */
[----:B-1----:R-:W-:Y:S01]  /*0e10*/  ISETP.NE.U32.AND P0, PT, R24, RZ, PT ;  /* 0x000000ff1800720c */ /* 0x002fe20003f05070 */
[----:B---3--:R-:W-:-:S03]  /*0e20*/  IMAD.MOV R5, RZ, RZ, -R0 ;  /* 0x000000ffff057224 */ /* 0x008fc600078e0a00 */
[----:B------:R-:W-:Y:S02]  /*0e30*/  ISETP.NE.AND.EX P0, PT, R25, RZ, PT, P0 ;  /* 0x000000ff1900720c */ /* 0x000fe40003f05300 */
[----:B------:R-:W1:Y:S01]  /*0e40*/  LDC R11, c[0x0][0x900] ;  /* 0x00024000ff0b7b82 */ /* 0x000e620000000800 */
[--C-:B--2---:R-:W-:Y:S02]  /*0e50*/  SHF.R.U64 R14, R4, R12, R9.reuse ;  /* 0x0000000c040e7219 */ /* 0x104fe40000001209 */
[----:B------:R-:W-:Y:S02]  /*0e60*/  I2FP.F32.U32 R4, R10 ;  /* 0x0000000a00047245 */ /* 0x000fe40000201000 */
[----:B------:R-:W-:-:S03]  /*0e70*/  SHF.R.U32.HI R9, RZ, R12, R9 ;  /* 0x0000000cff097219 */ /* 0x000fc60000011609 */
[----:B------:R-:W2:Y:S01]  /*0e80*/  LDC R15, c[0x0][0x148] ;  /* 0x00005200ff0f7b82 */ /* 0x000ea20000000800 */
[----:B----4-:R-:W-:Y:S02]  /*0e90*/  IMAD R0, R7, R5, R8 ;  /* 0x0000000507007224 */ /* 0x010fe400078e0208 */
[----:B------:R-:W-:Y:S01]  /*0ea0*/  FMUL R5, R4, UR4 ;  /* 0x0000000404057c20 */ /* 0x000fe20008400000 */
[----:B------:R-:W-:Y:S02]  /*0eb0*/  IMAD.MOV.U32 R4, RZ, RZ, -0x1 ;  /* 0xffffffffff047424 */ /* 0x000fe400078e00ff */
[----:B------:R-:W-:Y:S01]  /*0ec0*/  IMAD.MOV.U32 R8, RZ, RZ, 0x1 ;  /* 0x00000001ff087424 */ /* 0x000fe200078e00ff */
[----:B------:R3:W4:Y:S01]  /*0ed0*/  F2I.U32.TRUNC.NTZ R13, R5 ;  /* 0x00000005000d7305 */ /* 0x000722000020f000 */
[----:B------:R-:W2:Y:S01]  /*0ee0*/  LDC R23, c[0x0][0x8a8] ;  /* 0x00022a00ff177b82 */ /* 0x000ea20000000800 */
[-CC-:B-----5:R-:W-:Y:S02]  /*0ef0*/  SHF.R.U64 R29, R14, R20.reuse, R9.reuse ;  /* 0x000000140e1d7219 */ /* 0x1a0fe40000001209 */
[----:B------:R-:W-:-:S05]  /*0f00*/  SHF.R.U32.HI R6, RZ, R20, R9 ;  /* 0x00000014ff067219 */ /* 0x000fca0000011609 */
[----:B------:R-:W2:Y:S01]  /*0f10*/  LDC R22, c[0x0][0x8f0] ;  /* 0x00023c00ff167b82 */ /* 0x000ea20000000800 */
[-C--:B-1----:R-:W-:Y:S02]  /*0f20*/  SHF.L.U32 R4, R4, R11.reuse, RZ ;  /* 0x0000000b04047219 */ /* 0x082fe400000006ff */
[-CC-:B------:R-:W-:Y:S02]  /*0f30*/  SHF.R.U64 R20, R29, R11.reuse, R6.reuse ;  /* 0x0000000b1d147219 */ /* 0x180fe40000001206 */
[-C--:B------:R-:W-:Y:S02]  /*0f40*/  SHF.R.U32.HI R6, RZ, R11.reuse, R6 ;  /* 0x0000000bff067219 */ /* 0x080fe40000011606 */
[----:B------:R-:W-:Y:S01]  /*0f50*/  LOP3.LUT R12, RZ, R4, RZ, 0x33, !PT ;  /* 0x00000004ff0c7212 */ /* 0x000fe200078e33ff */
[----:B------:R-:W1:Y:S01]  /*0f60*/  LDC R27, c[0x0][0x8e0] ;  /* 0x00023800ff1b7b82 */ /* 0x000e620000000800 */
[----:B------:R-:W-:Y:S01]  /*0f70*/  SHF.L.U32 R11, R8, R11, RZ ;  /* 0x0000000b080b7219 */ /* 0x000fe200000006ff */
[----:B------:R-:W-:Y:S01]  /*0f80*/  IMAD.MOV.U32 R4, RZ, RZ, R20 ;  /* 0x000000ffff047224 */ /* 0x000fe200078e0014 */
[----:B---3--:R-:W-:-:S05]  /*0f90*/  MOV R5, R6 ;  /* 0x0000000600057202 */ /* 0x008fca0000000f00 */
[----:B------:R-:W3:Y:S01]  /*0fa0*/  LDC R26, c[0x0][0x8b8] ;  /* 0x00022e00ff1a7b82 */ /* 0x000ee20000000800 */
[----:B----4-:R-:W-:Y:S05]  /*0fb0*/  @!P0 BRA `(.L_x_13) ;  /* 0x0000000000288947 */ /* 0x010fea0003800000 */
[----:B------:R-:W4:Y:S02]  /*0fc0*/  LDC R9, c[0x0][0x8f4] ;  /* 0x00023d00ff097b82 */ /* 0x000f240000000800 */
[----:B----4-:R-:W-:-:S05]  /*0fd0*/  IADD3 R9, P0, R20, R9, RZ ;  /* 0x0000000914097210 */ /* 0x010fca0007f1e0ff */
[----:B------:R-:W-:-:S04]  /*0fe0*/  IMAD.X R21, RZ, RZ, R6, P0 ;  /* 0x000000ffff157224 */ /* 0x000fc800000e0606 */
[----:B------:R-:W-:-:S04]  /*0ff0*/  IMAD.WIDE.U32 R4, R21, R24, RZ ;  /* 0x0000001815047225 */ /* 0x000fc800078e00ff */
[----:B------:R-:W-:-:S04]  /*1000*/  IMAD.WIDE.U32 R6, P0, R9, R25, R4 ;  /* 0x0000001909067225 */ /* 0x000fc80007800004 */
[----:B------:R-:W-:-:S04]  /*1010*/  IMAD.WIDE.U32 R4, R9, R24, RZ ;  /* 0x0000001809047225 */ /* 0x000fc800078e00ff */
[----:B------:R-:W-:Y:S01]  /*1020*/  IMAD.X R9, RZ, RZ, RZ, P0 ;  /* 0x000000ffff097224 */ /* 0x000fe200000e06ff */
[----:B------:R-:W-:Y:S01]  /*1030*/  IADD3 RZ, P0, R5, R6, RZ ;  /* 0x0000000605ff7210 */ /* 0x000fe20007f1e0ff */
[----:B------:R-:W-:-:S04]  /*1040*/  IMAD.MOV.U32 R8, RZ, RZ, R7 ;  /* 0x000000ffff087224 */ /* 0x000fc800078e0007 */
[----:B------:R-:W-:-:S08]  /*1050*/  IMAD.WIDE.U32.X R4, R21, R25, R8, P0 ;  /* 0x0000001915047225 */ /* 0x000fd000000e0408 */
.L_x_13:
[----:B--2---:R-:W-:Y:S01]  /*1060*/  SHF.R.U64 R4, R4, R22, R5 ;  /* 0x0000001604047219 */ /* 0x004fe20000001205 */
[----:B------:R-:W-:Y:S01]  /*1070*/  VIADD R5, R23, 0xffffffff ;  /* 0xffffffff17057836 */ /* 0x000fe20000000000 */
[----:B------:R-:W-:Y:S01]  /*1080*/  LOP3.LUT R12, R29, R12, RZ, 0xc0, !PT ;  /* 0x0000000c1d0c7212 */ /* 0x000fe200078ec0ff */
[----:B------:R-:W-:Y:S01]  /*1090*/  IMAD.MOV R13, RZ, RZ, -R13 ;  /* 0x000000ffff0d7224 */ /* 0x000fe200078e0a0d */
[----:B------:R-:W-:Y:S01]  /*10a0*/  R2UR UR47, R28 ;  /* 0x000000001c2f72ca */ /* 0x000fe200000e0000 */
[----:B------:R-:W-:Y:S01]  /*10b0*/  IMAD.MOV R6, RZ, RZ, -R4 ;  /* 0x000000ffff067224 */ /* 0x000fe200078e0a04 */
[----:B------:R-:W-:Y:S01]  /*10c0*/  LOP3.LUT R5, R14, R5, RZ, 0xc0, !PT ;  /* 0x000000050e057212 */ /* 0x000fe200078ec0ff */
[----:B------:R-:W-:Y:S02]  /*10d0*/  IMAD R11, R11, R4, R12 ;  /* 0x000000040b0b7224 */ /* 0x000fe400078e020c */
[----:B------:R-:W-:Y:S02]  /*10e0*/  @P6 IMAD R0, R15, R13, R10 ;  /* 0x0000000d0f006224 */ /* 0x000fe400078e020a */
[----:B-1----:R-:W-:-:S02]  /*10f0*/  IMAD R4, R6, R27, R20 ;  /* 0x0000001b06047224 */ /* 0x002fc400078e0214 */
[----:B---3--:R-:W-:Y:S02]  /*1100*/  IMAD R0, R11, R26, R0 ;  /* 0x0000001a0b007224 */ /* 0x008fe400078e0200 */
[----:B------:R-:W-:Y:S01]  /*1110*/  IMAD R5, R4, R23, R5 ;  /* 0x0000001704057224 */ /* 0x000fe200078e0205 */
[----:B------:R-:W-:-:S04]  /*1120*/  MOV R4, 0x1 ;  /* 0x0000000100047802 */ /* 0x000fc80000000f00 */
[----:B------:R-:W-:Y:S02]  /*1130*/  SEL R104, R5, R0, !P6 ;  /* 0x0000000005687207 */ /* 0x000fe40007000000 */
[----:B------:R-:W-:Y:S02]  /*1140*/  SEL R106, R0, R5, !P6 ;  /* 0x00000005006a7207 */ /* 0x000fe40007000000 */
[----:B------:R-:W-:-:S07]  /*1150*/  PRMT R0, R4, 0x7610, R0 ;  /* 0x0000761004007816 */ /* 0x000fce0000000000 */
.L_x_11:
[----:B------:R-:W-:-:S08]  /*1160*/  NOP ;  /* 0x0000000000007918 */ /* 0x000fd00000000000 */
[----:B------:R-:W1:Y:S02]  /*1170*/  USETMAXREG.TRY_ALLOC.CTAPOOL UP0, 0xe8 ;  /* 0x000000e8000079c8 */ /* 0x000e640008000600 */
[----:B-1----:R-:W-:-:S13]  /*1180*/  PLOP3.LUT P0, PT, PT, PT, UP0, 0x80, 0x0 ;  /* 0x000000000000781c */ /* 0x002fda0003f0f008 */
[----:B------:R-:W-:Y:S05]  /*1190*/  @!P0 BRA `(.L_x_11) ;  /* 0xfffffffc00f08947 */ /* 0x000fea000383ffff */
[----:B------:R-:W-:Y:S02]  /*11a0*/  ULDC.64 UR4, c[0x0][0x590] ;  /* 0x0001640000047ab9 */ /* 0x000fe40000000a00 */
[----:B------:R-:W-:Y:S02]  /*11b0*/  IMAD.U32 R111, RZ, RZ, UR4 ;  /* 0x00000004ff6f7e24 */ /* 0x000fe4000f8e00ff */
[----:B------:R-:W-:-:S03]  /*11c0*/  IMAD.U32 R112, RZ, RZ, UR5 ;  /* 0x00000005ff707e24 */ /* 0x000fc6000f8e00ff */
[----:B------:R-:W-:-:S04]  /*11d0*/  ISETP.NE.U32.AND P0, PT, R111, RZ, PT ;  /* 0x000000ff6f00720c */ /* 0x000fc80003f05070 */
[----:B------:R-:W-:-:S13]  /*11e0*/  ISETP.NE.AND.EX P0, PT, R112, RZ, PT, P0 ;  /* 0x000000ff7000720c */ /* 0x000fda0003f05300 */
[----:B------:R-:W-:Y:S05]  /*11f0*/  @P0 BRA `(.L_x_14) ;  /* 0x00000000002c0947 */ /* 0x000fea0003800000 */
[----:B------:R-:W-:Y:S02]  /*1200*/  ULDC.64 UR4, c[0x0][0x588] ;  /* 0x0001620000047ab9 */ /* 0x000fe40000000a00 */
[----:B------:R-:W-:-:S04]  /*1210*/  ISETP.NE.U32.AND P0, PT, RZ, UR4, PT ;  /* 0x00000004ff007c0c */ /* 0x000fc8000bf05070 */
[----:B------:R-:W-:-:S13]  /*1220*/  ISETP.NE.AND.EX P0, PT, RZ, UR5, PT, P0 ;  /* 0x00000005ff007c0c */ /* 0x000fda000bf05300 */
[----:B------:R-:W-:Y:S05]  /*1230*/  @!P0 BRA `(.L_x_15) ;  /* 0x0000000000108947 */ /* 0x000fea0003800000 */
[----:B------:R-:W1:Y:S02]  /*1240*/  LDC.64 R4, c[0x0][0x588] ;  /* 0x00016200ff047b82 */ /* 0x000e640000000a00 */
[----:B-1----:R1:W5:Y:S01]  /*1250*/  LDG.E R89, desc[UR52][R4.64] ;  /* 0x0000003404597981 */ /* 0x002362000c1e1900 */
[----:B------:R-:W-:Y:S01]  /*1260*/  IMAD.MOV.U32 R88, RZ, RZ, 0x1 ;  /* 0x00000001ff587424 */ /* 0x000fe200078e00ff */
[----:B------:R-:W-:Y:S06]  /*1270*/  BRA `(.L_x_14) ;  /* 0x00000000000c7947 */ /* 0x000fec0003800000 */
.L_x_15:
[----:B------:R-:W-:Y:S01]  /*1280*/  ULDC UR4, c[0x0][0x580] ;  /* 0x0001600000047ab9 */ /* 0x000fe20000000800 */
[----:B------:R-:W-:Y:S02]  /*1290*/  IMAD.MOV.U32 R88, RZ, RZ, 0x1 ;  /* 0x00000001ff587424 */ /* 0x000fe400078e00ff */
[----:B------:R-:W-:-:S07]  /*12a0*/  IMAD.U32 R89, RZ, RZ, UR4 ;  /* 0x00000004ff597e24 */ /* 0x000fce000f8e00ff */
.L_x_14:
[----:B------:R-:W-:Y:S02]  /*12b0*/  ULDC.64 UR4, c[0x0][0x5b0] ;  /* 0x00016c0000047ab9 */ /* 0x000fe40000000a00 */
[----:B------:R-:W-:-:S04]  /*12c0*/  ISETP.NE.U32.AND P0, PT, RZ, UR4, PT ;  /* 0x00000004ff007c0c */ /* 0x000fc8000bf05070 */
[----:B------:R-:W-:-:S13]  /*12d0*/  ISETP.NE.AND.EX P0, PT, RZ, UR5, PT, P0 ;  /* 0x00000005ff007c0c */ /* 0x000fda000bf05300 */
[----:B------:R-:W-:Y:S05]  /*12e0*/  @P0 BRA `(.L_x_16) ;  /* 0x0000000000240947 */ /* 0x000fea0003800000 */
[----:B------:R-:W-:Y:S02]  /*12f0*/  ULDC.64 UR4, c[0x0][0x5a8] ;  /* 0x00016a0000047ab9 */ /* 0x000fe40000000a00 */
[----:B------:R-:W-:-:S04]  /*1300*/  ISETP.NE.U32.AND P0, PT, RZ, UR4, PT ;  /* 0x00000004ff007c0c */ /* 0x000fc8000bf05070 */
[----:B------:R-:W-:-:S13]  /*1310*/  ISETP.NE.AND.EX P0, PT, RZ, UR5, PT, P0 ;  /* 0x00000005ff007c0c */ /* 0x000fda000bf05300 */
[----:B------:R-:W-:Y:S05]  /*1320*/  @!P0 BRA `(.L_x_17) ;  /* 0x00000000000c8947 */ /* 0x000fea0003800000 */
[----:B------:R-:W2:Y:S02]  /*1330*/  LDC.64 R90, c[0x0][0x5a8] ;  /* 0x00016a00ff5a7b82 */ /* 0x000ea40000000a00 */
[----:B--2---:R2:W5:Y:S01]  /*1340*/  LDG.E R90, desc[UR52][R90.64] ;  /* 0x000000345a5a7981 */ /* 0x004562000c1e1900 */
[----:B------:R-:W-:Y:S05]  /*1350*/  BRA `(.L_x_16) ;  /* 0x0000000000087947 */ /* 0x000fea0003800000 */
.L_x_17:
[----:B------:R-:W-:Y:S02]  /*1360*/  ULDC UR4, c[0x0][0x5a0] ;  /* 0x0001680000047ab9 */ /* 0x000fe40000000800 */
[----:B------:R-:W-:-:S07]  /*1370*/  IMAD.U32 R90, RZ, RZ, UR4 ;  /* 0x00000004ff5a7e24 */ /* 0x000fce000f8e00ff */
.L_x_16:
[----:B------:R-:W-:Y:S01]  /*1380*/  LOP3.LUT P1, RZ, R0, 0xff, RZ, 0xc0, !PT ;  /* 0x000000ff00ff7812 */ /* 0x000fe2000782c0ff */
[----:B------:R-:W-:Y:S01]  /*1390*/  UMOV UR40, URZ ;  /* 0x0000003f00287c82 */ /* 0x000fe20008000000 */
[----:B------:R-:W-:-:S11]  /*13a0*/  PLOP3.LUT P0, PT, PT, PT, PT, 0x80, 0x0 ;  /* 0x000000000000781c */ /* 0x000fd60003f0f070 */
[----:B------:R-:W-:Y:S05]  /*13b0*/  @!P1 BRA `(.L_x_18) ;  /* 0x0000003800b89947 */ /* 0x000fea0003800000 */
[C---:B------:R-:W-:Y:S01]  /*13c0*/  SHF.L.U32 R0, R3.reuse, 0x5, RZ ;  /* 0x0000000503007819 */ /* 0x040fe200000006ff */
[----:B------:R-:W-:Y:S01]  /*13d0*/  ULDC.64 UR4, c[0x0][0x288] ;  /* 0x0000a20000047ab9 */ /* 0x000fe20000000a00 */
[----:B-1----:R-:W-:Y:S01]  /*13e0*/  SHF.R.U32.HI R5, RZ, 0x1, R3 ;  /* 0x00000001ff057819 */ /* 0x002fe20000011603 */
[----:B------:R-:W1:Y:S01]  /*13f0*/  LDC R94, c[0x0][0x900] ;  /* 0x00024000ff5e7b82 */ /* 0x000e620000000800 */
[----:B------:R-:W-:Y:S01]  /*1400*/  LOP3.LUT R4, R0, 0xc0, RZ, 0xc0, !PT ;  /* 0x000000c000047812 */ /* 0x000fe200078ec0ff */
[----:B------:R-:W-:Y:S01]  /*1410*/  IMAD.U32 R6, RZ, RZ, UR4 ;  /* 0x00000004ff067e24 */ /* 0x000fe2000f8e00ff */
[C---:B--2---:R-:W-:Y:S01]  /*1420*/  LOP3.LUT R91, R3.reuse, 0x3, RZ, 0xc0, !PT ;  /* 0x00000003035b7812 */ /* 0x044fe200078ec0ff */
[----:B------:R-:W-:Y:S01]  /*1430*/  UIADD3 UR4, UR5, 0x3f, URZ ;  /* 0x0000003f05047890 */ /* 0x000fe2000fffe03f */
[----:B------:R-:W-:Y:S01]  /*1440*/  LOP3.LUT R4, R4, 0x8, R5, 0xf8, !PT ;  /* 0x0000000804047812 */ /* 0x000fe200078ef805 */
[C---:B------:R-:W-:Y:S01]  /*1450*/  IMAD.SHL.U32 R5, R3.reuse, 0x4, RZ ;  /* 0x0000000403057824 */ /* 0x040fe200078e00ff */
[----:B------:R-:W-:Y:S01]  /*1460*/  LOP3.LUT P0, RZ, R3, 0x4, RZ, 0xc0, !PT ;  /* 0x0000000403ff7812 */ /* 0x000fe2000780c0ff */
[----:B------:R-:W-:Y:S01]  /*1470*/  IMAD R91, R91, -0x2, R6 ;  /* 0xfffffffe5b5b7824 */ /* 0x000fe200078e0206 */
[----:B------:R-:W-:Y:S01]  /*1480*/  LOP3.LUT R96, R3, 0xff, RZ, 0xc0, !PT ;  /* 0x000000ff03607812 */ /* 0x000fe200078ec0ff */
[----:B------:R-:W-:Y:S01]  /*1490*/  USHF.R.S32.HI UR5, URZ, 0x1f, UR4 ;  /* 0x0000001f3f057899 */ /* 0x000fe20008011404 */
[----:B------:R-:W-:Y:S01]  /*14a0*/  SHF.R.U32.HI R3, RZ, 0x2, R3 ;  /* 0x00000002ff037819 */ /* 0x000fe20000011603 */
[----:B------:R-:W-:Y:S01]  /*14b0*/  ULDC UR6, c[0x0][0x284] ;  /* 0x0000a10000067ab9 */ /* 0x000fe20000000800 */
[----:B------:R-:W-:Y:S01]  /*14c0*/  LOP3.LUT R6, R4, 0x18, R5, 0x78, !PT ;  /* 0x0000001804067812 */ /* 0x000fe200078e7805 */
[----:B------:R-:W-:Y:S01]  /*14d0*/  ULEA.HI UR5, UR5, UR4, URZ, 0x6 ;  /* 0x0000000405057291 */ /* 0x000fe2000f8f303f */
[----:B------:R-:W-:Y:S01]  /*14e0*/  LOP3.LUT R5, R3, 0x7, RZ, 0xc0, !PT ;  /* 0x0000000703057812 */ /* 0x000fe200078ec0ff */
[----:B------:R-:W-:Y:S01]  /*14f0*/  IMAD.MOV.U32 R95, RZ, RZ, 0x1 ;  /* 0x00000001ff5f7424 */ /* 0x000fe200078e00ff */
[--C-:B------:R-:W-:Y:S01]  /*1500*/  SHF.R.U32.HI R4, RZ, 0x5, R96.reuse ;  /* 0x00000005ff047819 */ /* 0x100fe20000011660 */
[----:B------:R-:W-:Y:S01]  /*1510*/  USHF.R.S32.HI UR48, URZ, 0x6, UR5 ;  /* 0x000000063f307899 */ /* 0x000fe20008011405 */
[C---:B------:R-:W-:Y:S01]  /*1520*/  LOP3.LUT R3, R0.reuse, 0x20, RZ, 0xc0, !PT ;  /* 0x0000002000037812 */ /* 0x040fe200078ec0ff */
[----:B-----5:R-:W-:Y:S01]  /*1530*/  IMAD.MOV.U32 R102, RZ, RZ, R89 ;  /* 0x000000ffff667224 */ /* 0x020fe200078e0059 */
[----:B------:R-:W-:Y:S01]  /*1540*/  LOP3.LUT R93, R0, 0x100, RZ, 0xc0, !PT ;  /* 0x00000100005d7812 */ /* 0x000fe200078ec0ff */
[C---:B------:R-:W-:Y:S01]  /*1550*/  IMAD.SHL.U32 R92, R4.reuse, 0x10, RZ ;  /* 0x00000010045c7824 */ /* 0x040fe200078e00ff */
[----:B------:R-:W-:Y:S01]  /*1560*/  UISETP.LT.AND UP0, UPT, UR48, 0x1, UPT ;  /* 0x000000013000788c */ /* 0x000fe2000bf01270 */
[C---:B------:R-:W-:Y:S01]  /*1570*/  IMAD R3, R4.reuse, 0x200, R3 ;  /* 0x0000020004037824 */ /* 0x040fe200078e0203 */
[----:B------:R-:W-:Y:S01]  /*1580*/  MOV R97, 0x10 ;  /* 0x0000001000617802 */ /* 0x000fe20000000f00 */
[--C-:B------:R-:W-:Y:S01]  /*1590*/  IMAD R99, R4, -0x10, -R5.reuse ;  /* 0xfffffff004637824 */ /* 0x100fe200078e0a05 */
[----:B------:R-:W-:Y:S01]  /*15a0*/  LOP3.LUT R92, R92, 0xfffffff0, R5, 0xe2, !PT ;  /* 0xfffffff05c5c7812 */ /* 0x000fe200078ee205 */
[----:B------:R-:W-:Y:S01]  /*15b0*/  IMAD.MOV.U32 R5, RZ, RZ, 0x1 ;  /* 0x00000001ff057424 */ /* 0x000fe200078e00ff */
[----:B------:R-:W-:Y:S01]  /*15c0*/  IADD3 R93, R6, R3, R93 ;  /* 0x00000003065d7210 */ /* 0x000fe20007ffe05d */
[----:B------:R-:W-:Y:S01]  /*15d0*/  IMAD.MOV.U32 R3, RZ, RZ, -0x1 ;  /* 0xffffffffff037424 */ /* 0x000fe200078e00ff */
[----:B------:R-:W-:Y:S01]  /*15e0*/  USEL UR49, UR48, 0x1, UP0 ;  /* 0x0000000130317887 */ /* 0x000fe20008000000 */
[----:B------:R-:W-:Y:S01]  /*15f0*/  SHF.R.U32.HI R110, RZ, 0x7, R96 ;  /* 0x00000007ff6e7819 */ /* 0x000fe20000011660 */
[----:B------:R-:W-:Y:S01]  /*1600*/  IMAD.MOV.U32 R103, RZ, RZ, R89 ;  /* 0x000000ffff677224 */ /* 0x000fe200078e0059 */
[----:B------:R-:W-:Y:S01]  /*1610*/  LOP3.LUT R108, R19, 0x1, RZ, 0xfc, !PT ;  /* 0x00000001136c7812 */ /* 0x000fe200078efcff */
[----:B------:R-:W-:Y:S01]  /*1620*/  VIADD R96, R96, 0x1f ;  /* 0x0000001f60607836 */ /* 0x000fe20000000000 */
[-C--:B-1----:R-:W-:Y:S01]  /*1630*/  SHF.L.U32 R3, R3, R94.reuse, RZ ;  /* 0x0000005e03037219 */ /* 0x082fe200000006ff */
[----:B------:R-:W-:Y:S01]  /*1640*/  VIADD R99, R99, UR6 ;  /* 0x0000000663637c36 */ /* 0x000fe20008000000 */
[----:B------:R-:W-:Y:S01]  /*1650*/  SHF.L.U32 R94, R5, R94, RZ ;  /* 0x0000005e055e7219 */ /* 0x000fe200000006ff */
[----:B------:R-:W-:Y:S01]  /*1660*/  ULDC.64 UR54, c[0x0][0x198] ;  /* 0x0000660000367ab9 */ /* 0x000fe20000000a00 */
[----:B------:R-:W-:Y:S01]  /*1670*/  LOP3.LUT R109, R18, 0x1, RZ, 0xfc, !PT ;  /* 0x00000001126d7812 */ /* 0x000fe200078efcff */
[----:B------:R-:W-:Y:S01]  /*1680*/  UMOV UR41, URZ ;  /* 0x0000003f00297c82 */ /* 0x000fe20008000000 */
[C---:B------:R-:W-:Y:S01]  /*1690*/  PRMT R100, R88.reuse, 0x7610, R100 ;  /* 0x0000761058647816 */ /* 0x040fe20000000064 */
[----:B------:R-:W-:Y:S01]  /*16a0*/  UMOV UR42, URZ ;  /* 0x0000003f002a7c82 */ /* 0x000fe20008000000 */
[----:B------:R-:W-:Y:S01]  /*16b0*/  PRMT R101, R88, 0x7610, R101 ;  /* 0x0000761058657816 */ /* 0x000fe20000000065 */
[----:B------:R-:W-:Y:S01]  /*16c0*/  UIADD3 UR49, UR48, -UR49, URZ ;  /* 0x8000003130317290 */ /* 0x000fe2000fffe03f */
[----:B------:R-:W-:Y:S01]  /*16d0*/  SEL R97, R97, 0xfffffff0, !P0 ;  /* 0xfffffff061617807 */ /* 0x000fe20004000000 */
[----:B------:R-:W-:Y:S01]  /*16e0*/  UMOV UR43, URZ ;  /* 0x0000003f002b7c82 */ /* 0x000fe20008000000 */
[----:B------:R-:W-:Y:S01]  /*16f0*/  LOP3.LUT R98, RZ, R3, RZ, 0x33, !PT ;  /* 0x00000003ff627212 */ /* 0x000fe200078e33ff */
[----:B------:R-:W-:-:S08]  /*1700*/  UMOV UR40, URZ ;  /* 0x0000003f00287c82 */ /* 0x000fd00008000000 */
.L_x_91:
[----:B-1----:R-:W1:Y:S01]  /*1710*/  SHFL.IDX PT, R0, R110, RZ, 0x1f ;  /* 0x00001fff6e007589 */ /* 0x002e6200000e0000 */
[----:B------:R-:W2:Y:S01]  /*1720*/  S2UR UR50, SR_CgaCtaId ;  /* 0x00000000003279c3 */ /* 0x000ea20000008800 */
[----:B------:R-:W-:Y:S01]  /*1730*/  UMOV UR51, 0x400 ;  /* 0x0000040000337882 */ /* 0x000fe20000000000 */
[----:B-1----:R-:W-:Y:S01]  /*1740*/  R2UR UR4, R0 ;  /* 0x00000000000472ca */ /* 0x002fe200000e0000 */
[----:B--2---:R-:W-:-:S12]  /*1750*/  ULEA UR51, UR50, UR51, 0x18 ;  /* 0x0000003332337291 */ /* 0x004fd8000f8ec03f */
[----:B------:R-:W-:-:S04]  /*1760*/  ULEA.HI UR5, UR4, UR4, URZ, 0x1 ;  /* 0x0000000404057291 */ /* 0x000fc8000f8f083f */
[----:B------:R-:W-:-:S04]  /*1770*/  ULOP3.LUT UR5, UR5, 0x7fffe, URZ, 0xc0, !UPT ;  /* 0x0007fffe05057892 */ /* 0x000fc8000f8ec03f */
[----:B------:R-:W-:-:S03]  /*1780*/  UIADD3 UR5, UR4, -UR5, URZ ;  /* 0x8000000504057290 */ /* 0x000fc6000fffe03f */
[----:B------:R-:W-:Y:S01]  /*1790*/  ULDC UR4, c[0x0][0x28c] ;  /* 0x0000a30000047ab9 */ /* 0x000fe20000000800 */
[----:B------:R-:W-:Y:S01]  /*17a0*/  ULEA UR5, UR5, UR51, 0xd ;  /* 0x0000003305057291 */ /* 0x000fe2000f8e683f */
[----:B------:R-:W-:-:S03]  /*17b0*/  ISETP.LT.AND P0, PT, RZ, UR4, PT ;  /* 0x00000004ff007c0c */ /* 0x000fc6000bf01270 */
[----:B------:R-:W-:-:S04]  /*17c0*/  UIADD3 UR5, UR5, 0x8400, URZ ;  /* 0x0000840005057890 */ /* 0x000fc8000fffe03f */
[----:B------:R-:W-:-:S04]  /*17d0*/  USHF.R.U32.HI UR5, URZ, 0x4, UR5 ;  /* 0x000000043f057899 */ /* 0x000fc80008011605 */
[----:B------:R-:W-:-:S04]  /*17e0*/  ULOP3.LUT UR5, UR5, 0x3fff, URZ, 0xc0, !UPT ;  /* 0x00003fff05057892 */ /* 0x000fc8000f8ec03f */
[----:B------:R-:W-:Y:S01]  /*17f0*/  ULOP3.LUT UR44, UR5, 0x10000, URZ, 0xfc, !UPT ;  /* 0x00010000052c7892 */ /* 0x000fe2000f8efc3f */
[----:B------:R-:W-:Y:S11]  /*1800*/  @P0 BRA `(.L_x_19) ;  /* 0x0000000000400947 */ /* 0x000ff60003800000 */
[----:B------:R-:W-:Y:S01]  /*1810*/  MOV R0, 0x0 ;  /* 0x0000000000007802 */ /* 0x000fe20000000f00 */
[----:B------:R-:W-:Y:S01]  /*1820*/  ULDC.64 UR4, c[0x4][0x70] ;  /* 0x01001c0000047ab9 */ /* 0x000fe20000000a00 */
[----:B------:R-:W-:Y:S01]  /*1830*/  ULDC.64 UR6, c[0x4][0x8] ;  /* 0x0100020000067ab9 */ /* 0x000fe20000000a00 */
[----:B------:R-:W-:Y:S01]  /*1840*/  IMAD.U32 R4, RZ, RZ, UR4 ;  /* 0x00000004ff047e24 */ /* 0x000fe2000f8e00ff */
[----:B------:R1:W2:Y:S01]  /*1850*/  LDC.64 R14, c[0x4][R0] ;  /* 0x01000000000e7b82 */ /* 0x0002a20000000a00 */
[----:B------:R-:W-:Y:S01]  /*1860*/  MOV R5, UR5 ;  /* 0x0000000500057c02 */ /* 0x000fe20008000f00 */
[----:B------:R-:W-:Y:S01]  /*1870*/  ULDC.64 UR4, c[0x4][0x78] ;  /* 0x01001e0000047ab9 */ /* 0x000fe20000000a00 */
[----:B------:R-:W-:Y:S01]  /*1880*/  IMAD.U32 R10, RZ, RZ, UR6 ;  /* 0x00000006ff0a7e24 */ /* 0x000fe2000f8e00ff */
[----:B------:R-:W-:Y:S01]  /*1890*/  MOV R12, 0x1 ;  /* 0x00000001000c7802 */ /* 0x000fe20000000f00 */
[----:B------:R-:W-:Y:S02]  /*18a0*/  IMAD.U32 R6, RZ, RZ, UR4 ;  /* 0x00000004ff067e24 */ /* 0x000fe4000f8e00ff */
[----:B------:R-:W-:-:S02]  /*18b0*/  IMAD.U32 R7, RZ, RZ, UR5 ;  /* 0x00000005ff077e24 */ /* 0x000fc4000f8e00ff */
[----:B------:R-:W-:Y:S02]  /*18c0*/  IMAD.U32 R11, RZ, RZ, UR7 ;  /* 0x00000007ff0b7e24 */ /* 0x000fe4000f8e00ff */
[----:B------:R-:W-:Y:S02]  /*18d0*/  IMAD.MOV.U32 R8, RZ, RZ, 0x1e1 ;  /* 0x000001e1ff087424 */ /* 0x000fe400078e00ff */
[----:B-1----:R-:W-:-:S07]  /*18e0*/  IMAD.MOV.U32 R13, RZ, RZ, RZ ;  /* 0x000000ffff0d7224 */ /* 0x002fce00078e00ff */
[----:B------:R-:W-:-:S07]  /*18f0*/  LEPC R20, `(.L_x_19) ;  /* 0x000000001014794e */ /* 0x000fce0000000000 */
[----:B--2---:R-:W-:Y:S05]  /*1900*/  CALL.ABS.NOINC R14 ;  /* 0x000000000e007343 */ /* 0x004fea0003c00000 */
.L_x_19:
[----:B------:R-:W-:-:S13]  /*1910*/  ISETP.NE.AND P0, PT, R108, 0x3, PT ;  /* 0x000000036c00780c */ /* 0x000fda0003f05270 */
[----:B------:R-:W-:Y:S05]  /*1920*/  @!P0 BRA `(.L_x_20) ;  /* 0x0000000000048947 */ /* 0x000fea0003800000 */
[----:B------:R-:W-:Y:S01]  /*1930*/  BPT.TRAP 0x1 ;  /* 0x000000040000795c */ /* 0x000fe20000300000 */
.L_x_20:
[----:B------:R-:W-:Y:S02]  /*1940*/  IMAD.U32 R3, RZ, RZ, UR43 ;  /* 0x0000002bff037e24 */ /* 0x000fe4000f8e00ff */
[----:B------:R-:W-:-:S03]  /*1950*/  IMAD.U32 R0, RZ, RZ, UR42 ;  /* 0x0000002aff007e24 */ /* 0x000fc6000f8e00ff */
[----:B------:R-:W-:Y:S02]  /*1960*/  LEA R3, R3, UR51, 0x3 ;  /* 0x0000003303037c11 */ /* 0x000fe4000f8e18ff */
[----:B------:R-:W-:-:S04]  /*1970*/  SHF.L.U32 R0, R0, 0x1f, RZ ;  /* 0x0000001f00007819 */ /* 0x000fc800000006ff */
[----:B------:R1:W2:Y:S01]  /*1980*/  SYNCS.PHASECHK.TRANS64.TRYWAIT P1, [R3+URZ], R0 ;  /* 0x00000000030075a7 */ /* 0x0002a2000802017f */
[----:B------:R-:W-:Y:S05]  /*1990*/  @!P0 BRA `(.L_x_21) ;  /* 0x0000000000048947 */ /* 0x000fea0003800000 */
[----:B------:R-:W-:Y:S01]  /*19a0*/  BPT.TRAP 0x1 ;  /* 0x000000040000795c */ /* 0x000fe20000300000 */
.L_x_21:
[----:B------:R-:W-:-:S05]  /*19b0*/  IMAD.U32 R4, RZ, RZ, UR49 ;  /* 0x00000031ff047e24 */ /* 0x000fca000f8e00ff */
[----:B------:R-:W-:Y:S01]  /*19c0*/  ISETP.GE.AND P2, PT, R4, 0x1, PT ;  /* 0x000000010400780c */ /* 0x000fe20003f46270 */
[----:B--2---:R-:W-:-:S12]  /*19d0*/  @P1 BRA `(.L_x_22) ;  /* 0x0000000000081947 */ /* 0x004fd80003800000 */
[----:B------:R-:W2:Y:S02]  /*19e0*/  SYNCS.PHASECHK.TRANS64.TRYWAIT P1, [R3+URZ], R0 ;  /* 0x00000000030075a7 */ /* 0x000ea4000802017f */
[----:B--2---:R-:W-:Y:S05]  /*19f0*/  @!P1 BRA `(.L_x_23) ;  /* 0x0000006000249947 */ /* 0x004fea0003800000 */
.L_x_22:
[----:B------:R-:W-:Y:S05]  /*1a00*/  WARPSYNC.ALL ;  /* 0x0000000000007948 */ /* 0x000fea0003800000 */
[----:B------:R-:W-:Y:S01]  /*1a10*/  UIADD3 UR4, UR51, 0x20400, URZ ;  /* 0x0002040033047890 */ /* 0x000fe2000fffe03f */
[----:B------:R-:W-:Y:S01]  /*1a20*/  WARPGROUP.ARRIVE ;  /* 0x00000000000079c5 */ /* 0x000fe20000000000 */
[----:B------:R-:W-:Y:S02]  /*1a30*/  ULEA UR9, UR43, UR44, 0xa ;  /* 0x0000002c2b097291 */ /* 0x000fe4000f8e503f */
[----:B------:R-:W-:Y:S01]  /*1a40*/  USHF.R.U32.HI UR4, URZ, 0x4, UR4 ;  /* 0x000000043f047899 */ /* 0x000fe20008011604 */
[----:B------:R-:W-:Y:S01]  /*1a50*/  UMOV UR5, 0x40000040 ;  /* 0x4000004000057882 */ /* 0x000fe20000000000 */
[----:B------:R-:W-:-:S02]  /*1a60*/  UMOV UR7, 0x40000040 ;  /* 0x4000004000077882 */ /* 0x000fc40000000000 */
[----:B------:R-:W-:-:S04]  /*1a70*/  ULOP3.LUT UR4, UR4, 0x3fff, URZ, 0xc0, !UPT ;  /* 0x00003fff04047892 */ /* 0x000fc8000f8ec03f */
[----:B------:R-:W-:-:S03]  /*1a80*/  ULOP3.LUT UR8, UR4, 0x10000, URZ, 0xfc, !UPT ;  /* 0x0001000004087892 */ /* 0x000fc6000f8efc3f */
[----:B------:R-:W-:Y:S01]  /*1a90*/  UMOV UR4, UR9 ;  /* 0x0000000900047c82 */ /* 0x000fe20008000000 */
[----:B------:R-:W-:-:S07]  /*1aa0*/  ULEA UR10, UR43, UR8, 0xa ;  /* 0x000000082b0a7291 */ /* 0x000fce000f8e503f */
[----:B------:R-:W-:Y:S02]  /*1ab0*/  UMOV UR6, UR10 ;  /* 0x0000000a00067c82 */ /* 0x000fe40008000000 */
[----:B------:R-:W-:Y:S01]  /*1ac0*/  HGMMA.64x128x16.F32 R24, gdesc[UR4], RZ, !UPT, gsb0 ;  /* 0x01e00000041879f0 */ /* 0x000fe2000c0008ff */
[----:B------:R-:W-:Y:S02]  /*1ad0*/  UIADD3 UR4, UR9, 0x2, URZ ;  /* 0x0000000209047890 */ /* 0x000fe4000fffe03f */
[----:B------:R-:W-:Y:S01]  /*1ae0*/  UIADD3 UR6, UR10, 0x2, URZ ;  /* 0x000000020a067890 */ /* 0x000fe2000fffe03f */
[----:B------:R-:W-:Y:S01]  /*1af0*/  UMOV UR5, 0x40000040 ;  /* 0x4000004000057882 */ /* 0x000fe20000000000 */
[----:B------:R-:W-:Y:S01]  /*1b00*/  UMOV UR7, 0x40000040 ;  /* 0x4000004000077882 */ /* 0x000fe20000000000 */
[----:B------:R-:W-:Y:S02]  /*1b10*/  WARPGROUP.DEPBAR.LE gsb0, 0x0 ;  /* 0x00008000000079c5 */ /* 0x000fe40000010000 */
[----:B------:R-:W-:-:S06]  /*1b20*/  WARPGROUP.ARRIVE ;  /* 0x00000000000079c5 */ /* 0x000fcc0000000000 */
[----:B------:R-:W-:Y:S01]  /*1b30*/  HGMMA.64x128x16.F32 R24, gdesc[UR4], R24, gsb0 ;  /* 0x01e00000041879f0 */ /* 0x000fe20008000818 */
        /* <DEDUP_REMOVED lines=13> */
[----:B------:R-:W-:Y:S03]  /*1c10*/  HGMMA.64x128x16.F32 R24, gdesc[UR4], R24, gsb0 ;  /* 0x01e00000041879f0 */ /* 0x000fe60008000818 */
[----:B------:R-:W-:Y:S02]  /*1c20*/  WARPGROUP.DEPBAR.LE gsb0, 0x0 ;  /* 0x00008000000079c5 */ /* 0x000fe40000010000 */
[----:B------:R-:W-:Y:S05]  /*1c30*/  @!P2 BRA `(.L_x_24) ;  /* 0x000000040010a947 */ /* 0x000fea0003800000 */
[----:B------:R-:W-:Y:S01]  /*1c40*/  UIADD3 UR4, UR43, 0x1, URZ ;  /* 0x000000012b047890 */ /* 0x000fe2000fffe03f */
[----:B-12---:R-:W-:Y:S01]  /*1c50*/  IMAD.U32 R0, RZ, RZ, UR49 ;  /* 0x00000031ff007e24 */ /* 0x006fe2000f8e00ff */
[----:B------:R-:W-:Y:S02]  /*1c60*/  UMOV UR10, UR43 ;  /* 0x0000002b000a7c82 */ /* 0x000fe40008000000 */
[----:B------:R-:W-:-:S04]  /*1c70*/  UISETP.NE.AND UP0, UPT, UR4, 0x6, UPT ;  /* 0x000000060400788c */ /* 0x000fc8000bf05270 */
[----:B------:R-:W-:Y:S02]  /*1c80*/  USEL UR5, URZ, 0x1, UP0 ;  /* 0x000000013f057887 */ /* 0x000fe40008000000 */
[----:B------:R-:W-:Y:S02]  /*1c90*/  USEL UR9, UR4, URZ, UP0 ;  /* 0x0000003f04097287 */ /* 0x000fe40008000000 */
[----:B------:R-:W-:-:S06]  /*1ca0*/  ULOP3.LUT UR5, UR42, UR5, URZ, 0x3c, !UPT ;  /* 0x000000052a057292 */ /* 0x000fcc000f8e3c3f */
[----:B------:R-:W-:-:S07]  /*1cb0*/  MOV R5, UR5 ;  /* 0x0000000500057c02 */ /* 0x000fce0008000f00 */
.L_x_31:
[----:B-12---:R-:W-:Y:S05]  /*1cc0*/  @!P0 BRA `(.L_x_25) ;  /* 0x0000000000048947 */ /* 0x006fea0003800000 */
[----:B------:R-:W-:Y:S01]  /*1cd0*/  BPT.TRAP 0x1 ;  /* 0x000000040000795c */ /* 0x000fe20000300000 */
.L_x_25:
[----:B------:R-:W-:Y:S01]  /*1ce0*/  ULEA UR4, UR9, UR51, 0x3 ;  /* 0x0000003309047291 */ /* 0x000fe2000f8e183f */
[----:B------:R-:W-:-:S08]  /*1cf0*/  SHF.L.U32 R3, R5, 0x1f, RZ ;  /* 0x0000001f05037819 */ /* 0x000fd000000006ff */
[----:B------:R1:W2:Y:S01]  /*1d00*/  SYNCS.PHASECHK.TRANS64.TRYWAIT P1, [UR4], R3 ;  /* 0x00000003ff0075a7 */ /* 0x0002a20008020144 */
[----:B------:R-:W-:Y:S05]  /*1d10*/  @!P0 BRA `(.L_x_26) ;  /* 0x0000000000048947 */ /* 0x000fea0003800000 */
[----:B------:R-:W-:Y:S01]  /*1d20*/  BPT.TRAP 0x1 ;  /* 0x000000040000795c */ /* 0x000fe20000300000 */
.L_x_26:
[----:B--2---:R-:W-:Y:S05]  /*1d30*/  @P1 BRA `(.L_x_27) ;  /* 0x0000000000081947 */ /* 0x004fea0003800000 */
[----:B------:R-:W2:Y:S02]  /*1d40*/  SYNCS.PHASECHK.TRANS64.TRYWAIT P1, [UR4], R3 ;  /* 0x00000003ff0075a7 */ /* 0x000ea40008020144 */
[----:B--2---:R-:W-:Y:S05]  /*1d50*/  @!P1 BRA `(.L_x_28) ;  /* 0x0000005c00609947 */ /* 0x004fea0003800000 */
.L_x_27:
[----:B------:R-:W-:Y:S01]  /*1d60*/  ULEA UR11, UR9, UR44, 0xa ;  /* 0x0000002c090b7291 */ /* 0x000fe2000f8e503f */
[----:B------:R-:W-:Y:S01]  /*1d70*/  WARPGROUP.ARRIVE ;  /* 0x00000000000079c5 */ /* 0x000fe20000000000 */
[----:B------:R-:W-:Y:S01]  /*1d80*/  ULEA UR12, UR9, UR8, 0xa ;  /* 0x00000008090c7291 */ /* 0x000fe2000f8e503f */
[----:B------:R-:W-:Y:S01]  /*1d90*/  UMOV UR5, 0x40000040 ;  /* 0x4000004000057882 */ /* 0x000fe20000000000 */
[----:B------:R-:W-:-:S03]  /*1da0*/  UMOV UR7, 0x40000040 ;  /* 0x4000004000077882 */ /* 0x000fc60000000000 */
[----:B------:R-:W-:Y:S02]  /*1db0*/  UMOV UR4, UR11 ;  /* 0x0000000b00047c82 */ /* 0x000fe40008000000 */
[----:B------:R-:W-:Y:S02]  /*1dc0*/  UMOV UR6, UR12 ;  /* 0x0000000c00067c82 */ /* 0x000fe40008000000 */
[----:B------:R-:W-:Y:S01]  /*1dd0*/  HGMMA.64x128x16.F32 R24, gdesc[UR4], R24, gsb0 ;  /* 0x01e00000041879f0 */ /* 0x000fe20008000818 */
[----:B------:R-:W-:Y:S02]  /*1de0*/  UIADD3 UR4, UR11, 0x2, URZ ;  /* 0x000000020b047890 */ /* 0x000fe4000fffe03f */
[----:B------:R-:W-:Y:S01]  /*1df0*/  UIADD3 UR6, UR12, 0x2, URZ ;  /* 0x000000020c067890 */ /* 0x000fe2000fffe03f */
[----:B------:R-:W-:Y:S01]  /*1e00*/  UMOV UR5, 0x40000040 ;  /* 0x4000004000057882 */ /* 0x000fe20000000000 */
[----:B------:R-:W-:Y:S01]  /*1e10*/  UMOV UR7, 0x40000040 ;  /* 0x4000004000077882 */ /* 0x000fe20000000000 */
[----:B------:R-:W-:-:S02]  /*1e20*/  WARPGROUP.DEPBAR.LE gsb0, 0x0 ;  /* 0x00008000000079c5 */ /* 0x000fc40000010000 */
        /* <DEDUP_REMOVED lines=18> */
[----:B------:R-:W-:Y:S01]  /*1f50*/  BPT.TRAP 0x1 ;  /* 0x000000040000795c */ /* 0x000fe20000300000 */
.L_x_29:
[----:B------:R-:W-:Y:S01]  /*1f60*/  ULEA UR4, UR10, UR51, 0x3 ;  /* 0x000000330a047291 */ /* 0x000fe2000f8e183f */
[----:B------:R-:W-:-:S03]  /*1f70*/  ISETP.GT.U32.AND P1, PT, R19, 0x1, PT ;  /* 0x000000011300780c */ /* 0x000fc60003f24070 */
[----:B------:R-:W-:-:S04]  /*1f80*/  UIADD3 UR4, UR4, 0x30, URZ ;  /* 0x0000003004047890 */ /* 0x000fc8000fffe03f */
[----:B------:R-:W-:-:S09]  /*1f90*/  UPRMT UR4, URZ, 0x654, UR4 ;  /* 0x000006543f047896 */ /* 0x000fd20008000004 */
[----:B------:R-:W-:Y:S01]  /*1fa0*/  SYNCS.ARRIVE.TRANS64.RED.A1T0 RZ, [UR4], RZ ;  /* 0x000000ffffff79a7 */ /* 0x000fe20008100404 */
[----:B------:R-:W-:Y:S05]  /*1fb0*/  @P1 BRA `(.L_x_30) ;  /* 0x0000000000041947 */ /* 0x000fea0003800000 */
[----:B------:R-:W-:Y:S01]  /*1fc0*/  BPT.TRAP 0x1 ;  /* 0x000000040000795c */ /* 0x000fe20000300000 */
.L_x_30:
[----:B------:R-:W-:Y:S01]  /*1fd0*/  UIADD3 UR9, UR9, 0x1, URZ ;  /* 0x0000000109097890 */ /* 0x000fe2000fffe03f */
[C---:B------:R-:W-:Y:S01]  /*1fe0*/  ISETP.GT.AND P1, PT, R0.reuse, 0x1, PT ;  /* 0x000000010000780c */ /* 0x040fe20003f24270 */
[----:B------:R-:W-:Y:S01]  /*1ff0*/  UIADD3 UR10, UR10, 0x1, URZ ;  /* 0x000000010a0a7890 */ /* 0x000fe2000fffe03f */
[----:B------:R-:W-:Y:S01]  /*2000*/  VIADD R0, R0, 0xffffffff ;  /* 0xffffffff00007836 */ /* 0x000fe20000000000 */
[----:B------:R-:W-:Y:S02]  /*2010*/  UISETP.NE.AND UP0, UPT, UR9, 0x6, UPT ;  /* 0x000000060900788c */ /* 0x000fe4000bf05270 */
[----:B------:R-:W-:Y:S02]  /*2020*/  UISETP.NE.AND UP1, UPT, UR10, 0x6, UPT ;  /* 0x000000060a00788c */ /* 0x000fe4000bf25270 */
[----:B------:R-:W-:Y:S02]  /*2030*/  USEL UR4, URZ, 0x1, UP0 ;  /* 0x000000013f047887 */ /* 0x000fe40008000000 */
[----:B------:R-:W-:-:S02]  /*2040*/  USEL UR9, UR9, URZ, UP0 ;  /* 0x0000003f09097287 */ /* 0x000fc40008000000 */
[----:B------:R-:W-:Y:S02]  /*2050*/  USEL UR10, UR10, URZ, UP1 ;  /* 0x0000003f0a0a7287 */ /* 0x000fe40008800000 */
[----:B------:R-:W-:Y:S01]  /*2060*/  LOP3.LUT R5, R5, UR4, RZ, 0x3c, !PT ;  /* 0x0000000405057c12 */ /* 0x000fe2000f8e3cff */
[----:B------:R-:W-:Y:S09]  /*2070*/  @P1 BRA `(.L_x_31) ;  /* 0xfffffffc00101947 */ /* 0x000ff2000383ffff */
.L_x_24:
[----:B-12---:R-:W1:Y:S02]  /*2080*/  LDC R0, c[0x0][0x28c] ;  /* 0x0000a300ff007b82 */ /* 0x006e640000000800 */
[----:B-1----:R-:W-:-:S13]  /*2090*/  ISETP.GE.AND P1, PT, R0, 0x1, PT ;  /* 0x000000010000780c */ /* 0x002fda0003f26270 */
[----:B------:R-:W-:Y:S05]  /*20a0*/  @!P1 BRA `(.L_x_32) ;  /* 0x0000000000349947 */ /* 0x000fea0003800000 */
[----:B------:R-:W-:Y:S05]  /*20b0*/  @!P0 BRA `(.L_x_33) ;  /* 0x0000000000048947 */ /* 0x000fea0003800000 */
[----:B------:R-:W-:Y:S01]  /*20c0*/  BPT.TRAP 0x1 ;  /* 0x000000040000795c */ /* 0x000fe20000300000 */
.L_x_33:
[----:B------:R-:W-:Y:S01]  /*20d0*/  UIADD3 UR6, UR49, UR43, URZ ;  /* 0x0000002b31067290 */ /* 0x000fe2000fffe03f */
[----:B------:R-:W-:-:S03]  /*20e0*/  ISETP.GT.U32.AND P0, PT, R19, 0x1, PT ;  /* 0x000000011300780c */ /* 0x000fc60003f04070 */
[----:B------:R-:W-:-:S04]  /*20f0*/  UIMAD.WIDE.U32 UR4, UR6, -0x55555555, URZ ;  /* 0xaaaaaaab060478a5 */ /* 0x000fc8000f8e003f */
[----:B------:R-:W-:-:S04]  /*2100*/  USHF.R.U32.HI UR4, URZ, 0x2, UR5 ;  /* 0x000000023f047899 */ /* 0x000fc80008011605 */
[----:B------:R-:W-:-:S04]  /*2110*/  UIMAD UR6, UR4, -0x6, UR6 ;  /* 0xfffffffa040678a4 */ /* 0x000fc8000f8e0206 */
[----:B------:R-:W-:-:S04]  /*2120*/  ULEA UR6, UR6, UR51, 0x3 ;  /* 0x0000003306067291 */ /* 0x000fc8000f8e183f */
[----:B------:R-:W-:-:S04]  /*2130*/  UIADD3 UR6, UR6, 0x30, URZ ;  /* 0x0000003006067890 */ /* 0x000fc8000fffe03f */
[----:B------:R-:W-:-:S09]  /*2140*/  UPRMT UR6, URZ, 0x654, UR6 ;  /* 0x000006543f067896 */ /* 0x000fd20008000006 */
[----:B------:R-:W-:Y:S01]  /*2150*/  SYNCS.ARRIVE.TRANS64.RED.A1T0 RZ, [UR6], RZ ;  /* 0x000000ffffff79a7 */ /* 0x000fe20008100406 */
[----:B------:R-:W-:Y:S05]  /*2160*/  @P0 BRA `(.L_x_32) ;  /* 0x0000000000040947 */ /* 0x000fea0003800000 */
[----:B------:R-:W-:Y:S01]  /*2170*/  BPT.TRAP 0x1 ;  /* 0x000000040000795c */ /* 0x000fe20000300000 */
.L_x_32:
[----:B------:R-:W-:Y:S01]  /*2180*/  UIADD3 UR6, UR51, 0x200, URZ ;  /* 0x0000020033067890 */ /* 0x000fe2000fffe03f */
[----:B------:R-:W-:Y:S01]  /*2190*/  R2UR UR46, R106 ;  /* 0x000000006a2e72ca */ /* 0x000fe200000e0000 */
[----:B------:R-:W-:Y:S01]  /*21a0*/  UIADD3 UR43, UR48, UR43, URZ ;  /* 0x0000002b302b7290 */ /* 0x000fe2000fffe03f */
[----:B------:R-:W-:Y:S01]  /*21b0*/  R2UR UR45, R104 ;  /* 0x00000000682d72ca */ /* 0x000fe200000e0000 */
[----:B------:R-:W-:Y:S02]  /*21c0*/  UISETP.GE.U32.AND UP1, UPT, UR48, 0x6, UPT ;  /* 0x000000063000788c */ /* 0x000fe4000bf26070 */
[----:B------:R-:W-:Y:S02]  /*21d0*/  ULOP3.LUT UP2, URZ, UR6, 0x1bf, URZ, 0xc0, !UPT ;  /* 0x000001bf063f7892 */ /* 0x000fe4000f84c03f */
[----:B------:R-:W-:-:S04]  /*21e0*/  UISETP.GT.U32.AND UP0, UPT, UR43, 0x5, UPT ;  /* 0x000000052b00788c */ /* 0x000fc8000bf04070 */
[----:B------:R-:W-:Y:S01]  /*21f0*/  UISETP.LT.U32.AND UP0, UPT, UR48, 0x6, UP0 ;  /* 0x000000063000788c */ /* 0x000fe20008701070 */
[----:B------:R-:W-:Y:S01]  /*2200*/  PLOP3.LUT P0, PT, PT, PT, UP2, 0x80, 0x0 ;  /* 0x000000000000781c */ /* 0x000fe20003f0f028 */
[----:B------:R-:W-:Y:S02]  /*2210*/  USHF.L.U32 UR46, UR46, 0x7, URZ ;  /* 0x000000072e2e7899 */ /* 0x000fe4000800063f */
[----:B------:R-:W-:Y:S02]  /*2220*/  @UP1 UIMAD.WIDE.U32 UR4, UR43, -0x55555555, URZ ;  /* 0xaaaaaaab2b0418a5 */ /* 0x000fe4000f8e003f */
[----:B------:R-:W-:Y:S02]  /*2230*/  USEL UR6, URZ, 0x1, !UP0 ;  /* 0x000000013f067887 */ /* 0x000fe4000c000000 */
[----:B------:R-:W-:Y:S02]  /*2240*/  @UP1 USHF.R.U32.HI UR4, URZ, 0x2, UR5 ;  /* 0x000000023f041899 */ /* 0x000fe40008011605 */
[----:B------:R-:W-:-:S02]  /*2250*/  ULOP3.LUT UR42, UR42, UR6, URZ, 0x3c, !UPT ;  /* 0x000000062a2a7292 */ /* 0x000fc4000f8e3c3f */
[----:B------:R-:W-:Y:S02]  /*2260*/  USHF.L.U32 UR45, UR45, 0x7, URZ ;  /* 0x000000072d2d7899 */ /* 0x000fe4000800063f */
[----:B------:R-:W-:Y:S01]  /*2270*/  @UP1 ULOP3.LUT UR42, UR42, 0x1, UR4, 0x78, !UPT ;  /* 0x000000012a2a1892 */ /* 0x000fe2000f8e7804 */
[----:B------:R-:W-:Y:S11]  /*2280*/  @!P0 BRA `(.L_x_34) ;  /* 0x00000000007c8947 */ /* 0x000ff60003800000 */
[----:B------:R-:W-:Y:S01]  /*2290*/  MOV R22, 0x0 ;  /* 0x0000000000167802 */ /* 0x000fe20000000f00 */
[----:B------:R-:W-:Y:S01]  /*22a0*/  ULDC.64 UR4, c[0x4][0x80] ;  /* 0x0100200000047ab9 */ /* 0x000fe20000000a00 */
[----:B------:R-:W-:Y:S01]  /*22b0*/  ULDC.64 UR6, c[0x4][0x10] ;  /* 0x0100040000067ab9 */ /* 0x000fe20000000a00 */
[----:B------:R-:W-:Y:S01]  /*22c0*/  IMAD.U32 R4, RZ, RZ, UR4 ;  /* 0x00000004ff047e24 */ /* 0x000fe2000f8e00ff */
[----:B------:R1:W2:Y:S01]  /*22d0*/  LDC.64 R14, c[0x4][R22] ;  /* 0x01000000160e7b82 */ /* 0x0002a20000000a00 */
[----:B------:R-:W-:Y:S01]  /*22e0*/  IMAD.U32 R5, RZ, RZ, UR5 ;  /* 0x00000005ff057e24 */ /* 0x000fe2000f8e00ff */
[----:B------:R-:W-:Y:S01]  /*22f0*/  ULDC.64 UR4, c[0x4][0x88] ;  /* 0x0100220000047ab9 */ /* 0x000fe20000000a00 */
[----:B------:R-:W-:Y:S01]  /*2300*/  MOV R10, UR6 ;  /* 0x00000006000a7c02 */ /* 0x000fe20008000f00 */
[----:B------:R-:W-:Y:S02]  /*2310*/  IMAD.U32 R6, RZ, RZ, UR4 ;  /* 0x00000004ff067e24 */ /* 0x000fe4000f8e00ff */
[----:B------:R-:W-:-:S02]  /*2320*/  IMAD.U32 R7, RZ, RZ, UR5 ;  /* 0x00000005ff077e24 */ /* 0x000fc4000f8e00ff */
[----:B------:R-:W-:Y:S02]  /*2330*/  IMAD.U32 R11, RZ, RZ, UR7 ;  /* 0x00000007ff0b7e24 */ /* 0x000fe4000f8e00ff */
[----:B------:R-:W-:Y:S02]  /*2340*/  IMAD.MOV.U32 R8, RZ, RZ, 0x70 ;  /* 0x00000070ff087424 */ /* 0x000fe400078e00ff */
[----:B------:R-:W-:Y:S02]  /*2350*/  IMAD.MOV.U32 R12, RZ, RZ, 0x1 ;  /* 0x00000001ff0c7424 */ /* 0x000fe400078e00ff */
[----:B-1----:R-:W-:-:S07]  /*2360*/  IMAD.MOV.U32 R13, RZ, RZ, RZ ;  /* 0x000000ffff0d7224 */ /* 0x002fce00078e00ff */
[----:B------:R-:W-:-:S07]  /*2370*/  LEPC R20, `(.L_x_35) ;  /* 0x000000001014794e */ /* 0x000fce0000000000 */
[----:B--2---:R-:W-:Y:S05]  /*2380*/  CALL.ABS.NOINC R14 ;  /* 0x000000000e007343 */ /* 0x004fea0003c00000 */
.L_x_35:
[----:B------:R-:W1:Y:S01]  /*2390*/  LDC.64 R22, c[0x4][R22] ;  /* 0x0100000016167b82 */ /* 0x000e620000000a00 */
[----:B------:R-:W-:Y:S01]  /*23a0*/  ULDC.64 UR4, c[0x4][0x80] ;  /* 0x0100200000047ab9 */ /* 0x000fe20000000a00 */
[----:B------:R-:W-:Y:S01]  /*23b0*/  ULDC.64 UR6, c[0x4][0x10] ;  /* 0x0100040000067ab9 */ /* 0x000fe20000000a00 */
[----:B------:R-:W-:Y:S01]  /*23c0*/  IMAD.U32 R4, RZ, RZ, UR4 ;  /* 0x00000004ff047e24 */ /* 0x000fe2000f8e00ff */
        /* <DEDUP_REMOVED lines=8> */
[----:B------:R-:W-:-:S07]  /*2450*/  IMAD.MOV.U32 R13, RZ, RZ, RZ ;  /* 0x000000ffff0d7224 */ /* 0x000fce00078e00ff */
[----:B------:R-:W-:-:S07]  /*2460*/  LEPC R20, `(.L_x_34) ;  /* 0x000000001014794e */ /* 0x000fce0000000000 */
[----:B-1----:R-:W-:Y:S05]  /*2470*/  CALL.ABS.NOINC R22 ;  /* 0x0000000016007343 */ /* 0x002fea0003c00000 */
.L_x_34:
[----:B------:R-:W-:Y:S01]  /*2480*/  ULDC.64 UR4, c[0x0][0x590] ;  /* 0x0001640000047ab9 */ /* 0x000fe20000000a00 */
[----:B------:R-:W-:Y:S02]  /*2490*/  IMAD R106, R106, -0x80, R99 ;  /* 0xffffff806a6a7824 */ /* 0x000fe400078e0263 */
[----:B------:R-:W-:Y:S02]  /*24a0*/  IMAD.U32 R111, RZ, RZ, UR4 ;  /* 0x00000004ff6f7e24 */ /* 0x000fe4000f8e00ff */
[----:B------:R-:W-:Y:S02]  /*24b0*/  IMAD.U32 R112, RZ, RZ, UR5 ;  /* 0x00000005ff707e24 */ /* 0x000fe4000f8e00ff */
[----:B------:R-:W-:Y:S01]  /*24c0*/  IMAD R104, R104, -0x80, R91 ;  /* 0xffffff8068687824 */ /* 0x000fe200078e025b */
[----:B------:R-:W-:-:S04]  /*24d0*/  ISETP.NE.U32.AND P0, PT, R111, RZ, PT ;  /* 0x000000ff6f00720c */ /* 0x000fc80003f05070 */
[----:B------:R-:W-:-:S13]  /*24e0*/  ISETP.NE.AND.EX P0, PT, R112, RZ, PT, P0 ;  /* 0x000000ff7000720c */ /* 0x000fda0003f05300 */
[----:B------:R-:W-:Y:S05]  /*24f0*/  @!P0 BRA `(.L_x_36) ;  /* 0x0000000000548947 */ /* 0x000fea0003800000 */
[----:B------:R-:W-:Y:S02]  /*2500*/  ULDC.64 UR4, c[0x0][0x588] ;  /* 0x0001620000047ab9 */ /* 0x000fe40000000a00 */
[----:B------:R-:W-:-:S04]  /*2510*/  ISETP.NE.U32.AND P1, PT, RZ, UR4, PT ;  /* 0x00000004ff007c0c */ /* 0x000fc8000bf25070 */
[----:B------:R-:W-:-:S13]  /*2520*/  ISETP.NE.AND.EX P1, PT, RZ, UR5, PT, P1 ;  /* 0x00000005ff007c0c */ /* 0x000fda000bf25310 */
[----:B------:R-:W-:Y:S05]  /*2530*/  @!P1 BRA `(.L_x_37) ;  /* 0x0000000000289947 */ /* 0x000fea0003800000 */
[----:B------:R-:W1:Y:S01]  /*2540*/  LDC.64 R4, c[0x0][0x588] ;  /* 0x00016200ff047b82 */ /* 0x000e620000000a00 */
[----:B------:R-:W-:-:S04]  /*2550*/  IMAD R3, R111, UR47, RZ ;  /* 0x0000002f6f037c24 */ /* 0x000fc8000f8e02ff */
[----:B-1----:R-:W-:-:S05]  /*2560*/  IMAD.WIDE R4, R3, 0x4, R4 ;  /* 0x0000000403047825 */ /* 0x002fca00078e0204 */
[----:B------:R-:W2:Y:S01]  /*2570*/  LDG.E R89, desc[UR52][R4.64] ;  /* 0x0000003404597981 */ /* 0x000ea2000c1e1900 */
[----:B------:R-:W-:Y:S01]  /*2580*/  IMAD.MOV.U32 R88, RZ, RZ, 0x1 ;  /* 0x00000001ff587424 */ /* 0x000fe200078e00ff */
[----:B------:R-:W-:Y:S01]  /*2590*/  MOV R101, 0x1 ;  /* 0x0000000100657802 */ /* 0x000fe20000000f00 */
[----:B------:R-:W-:Y:S02]  /*25a0*/  IMAD.MOV.U32 R100, RZ, RZ, 0x1 ;  /* 0x00000001ff647424 */ /* 0x000fe400078e00ff */
[--C-:B--2---:R-:W-:Y:S02]  /*25b0*/  IMAD.MOV.U32 R102, RZ, RZ, R89.reuse ;  /* 0x000000ffff667224 */ /* 0x104fe400078e0059 */
[----:B------:R-:W-:Y:S01]  /*25c0*/  IMAD.MOV.U32 R103, RZ, RZ, R89 ;  /* 0x000000ffff677224 */ /* 0x000fe200078e0059 */
[----:B------:R-:W-:Y:S06]  /*25d0*/  BRA `(.L_x_36) ;  /* 0x00000000001c7947 */ /* 0x000fec0003800000 */
.L_x_37:
[----:B------:R-:W-:Y:S01]  /*25e0*/  ULDC UR4, c[0x0][0x580] ;  /* 0x0001600000047ab9 */ /* 0x000fe20000000800 */
[----:B------:R-:W-:Y:S01]  /*25f0*/  IMAD.MOV.U32 R88, RZ, RZ, 0x1 ;  /* 0x00000001ff587424 */ /* 0x000fe200078e00ff */
[----:B------:R-:W-:Y:S01]  /*2600*/  MOV R89, UR4 ;  /* 0x0000000400597c02 */ /* 0x000fe20008000f00 */
[----:B------:R-:W-:Y:S02]  /*2610*/  IMAD.MOV.U32 R100, RZ, RZ, 0x1 ;  /* 0x00000001ff647424 */ /* 0x000fe400078e00ff */
[----:B------:R-:W-:Y:S02]  /*2620*/  IMAD.MOV.U32 R101, RZ, RZ, 0x1 ;  /* 0x00000001ff657424 */ /* 0x000fe400078e00ff */
[----:B------:R-:W-:Y:S02]  /*2630*/  IMAD.U32 R102, RZ, RZ, UR4 ;  /* 0x00000004ff667e24 */ /* 0x000fe4000f8e00ff */
[----:B------:R-:W-:-:S07]  /*2640*/  IMAD.U32 R103, RZ, RZ, UR4 ;  /* 0x00000004ff677e24 */ /* 0x000fce000f8e00ff */
.L_x_36:
[----:B------:R-:W1:Y:S02]  /*2650*/  LDC.64 R6, c[0x0][0x5b0] ;  /* 0x00016c00ff067b82 */ /* 0x000e640000000a00 */
[----:B-1----:R-:W-:-:S04]  /*2660*/  ISETP.NE.U32.AND P1, PT, R6, RZ, PT ;  /* 0x000000ff0600720c */ /* 0x002fc80003f25070 */
        /* <DEDUP_REMOVED lines=9> */
[----:B------:R1:W5:Y:S01]  /*2700*/  LDG.E R90, desc[UR52][R4.64] ;  /* 0x00000034045a7981 */ /* 0x000362000c1e1900 */
[----:B------:R-:W-:Y:S05]  /*2710*/  BRA `(.L_x_38) ;  /* 0x0000000000087947 */ /* 0x000fea0003800000 */
.L_x_39:
[----:B------:R-:W-:Y:S02]  /*2720*/  ULDC UR4, c[0x0][0x5a0] ;  /* 0x0001680000047ab9 */ /* 0x000fe40000000800 */
[----:B------:R-:W-:-:S07]  /*2730*/  IMAD.U32 R90, RZ, RZ, UR4 ;  /* 0x00000004ff5a7e24 */ /* 0x000fce000f8e00ff */
.L_x_38:
[----:B------:R-:W2:Y:S01]  /*2740*/  LDC.64 R8, c[0x0][0x5c0] ;  /* 0x00017000ff087b82 */ /* 0x000ea20000000a00 */
[----:B------:R-:W-:Y:S01]  /*2750*/  ULDC.64 UR4, c[0x0][0x588] ;  /* 0x0001620000047ab9 */ /* 0x000fe20000000a00 */
[----:B------:R-:W-:Y:S02]  /*2760*/  ISETP.EQ.U32.AND P4, PT, R111, RZ, PT ;  /* 0x000000ff6f00720c */ /* 0x000fe40003f82070 */
[----:B------:R-:W-:Y:S02]  /*2770*/  ISETP.NE.U32.AND P3, PT, RZ, UR4, PT ;  /* 0x00000004ff007c0c */ /* 0x000fe4000bf65070 */
[----:B------:R-:W-:Y:S02]  /*2780*/  LOP3.LUT P5, RZ, R101, 0xff, RZ, 0xc0, !PT ;  /* 0x000000ff65ff7812 */ /* 0x000fe400078ac0ff */
[----:B------:R-:W3:Y:S01]  /*2790*/  LDC R23, c[0x0][0x5c8] ;  /* 0x00017200ff177b82 */ /* 0x000ee20000000800 */
[----:B------:R-:W-:Y:S02]  /*27a0*/  ISETP.NE.AND.EX P3, PT, RZ, UR5, PT, P3 ;  /* 0x00000005ff007c0c */ /* 0x000fe4000bf65330 */
[----:B------:R-:W-:-:S02]  /*27b0*/  FSEL R0, R103, R102, !P5 ;  /* 0x0000006667007208 */ /* 0x000fc40006800000 */
[----:B------:R-:W-:Y:S02]  /*27c0*/  ISETP.EQ.OR.EX P4, PT, R112, RZ, !P3, P4 ;  /* 0x000000ff7000720c */ /* 0x000fe40005f82740 */
[----:B------:R-:W-:Y:S02]  /*27d0*/  PLOP3.LUT P1, PT, PT, PT, PT, 0x8, 0x0 ;  /* 0x000000000000781c */ /* 0x000fe40003f2e170 */
[----:B------:R-:W-:Y:S02]  /*27e0*/  PLOP3.LUT P3, PT, P3, PT, PT, 0x8, 0x0 ;  /* 0x000000000000781c */ /* 0x000fe40001f6e170 */
[C---:B------:R-:W-:Y:S02]  /*27f0*/  FSEL R102, R89.reuse, R102, !P0 ;  /* 0x0000006659667208 */ /* 0x040fe40004000000 */
[----:B------:R-:W-:Y:S02]  /*2800*/  FSEL R0, R89, R0, !P0 ;  /* 0x0000000059007208 */ /* 0x000fe40004000000 */
[----:B--2---:R-:W-:-:S04]  /*2810*/  ISETP.NE.U32.AND P2, PT, R8, RZ, PT ;  /* 0x000000ff0800720c */ /* 0x004fc80003f45070 */
[----:B------:R-:W-:-:S04]  /*2820*/  ISETP.NE.AND.EX P2, PT, R9, RZ, PT, P2 ;  /* 0x000000ff0900720c */ /* 0x000fc80003f45320 */
[----:B---3--:R-:W-:Y:S01]  /*2830*/  FSEL R23, R23, RZ, !P2 ;  /* 0x000000ff17177208 */ /* 0x008fe20005000000 */
[----:B------:R-:W-:Y:S08]  /*2840*/  @!P4 BRA `(.L_x_40) ;  /* 0x00000000003cc947 */ /* 0x000ff00003800000 */
[----:B------:R-:W-:Y:S04]  /*2850*/  BSSY B0, `(.L_x_40) ;  /* 0x000000e000007945 */ /* 0x000fe80003800000 */
[----:B------:R-:W-:Y:S05]  /*2860*/  @!P0 BRA `(.L_x_41) ;  /* 0x0000000000248947 */ /* 0x000fea0003800000 */
[----:B------:R-:W-:Y:S02]  /*2870*/  LOP3.LUT P4, RZ, R100, 0xff, RZ, 0xc0, !PT ;  /* 0x000000ff64ff7812 */ /* 0x000fe4000788c0ff */
[----:B------:R-:W-:Y:S02]  /*2880*/  PLOP3.LUT P1, PT, P3, PT, PT, 0x80, 0x0 ;  /* 0x000000000000781c */ /* 0x000fe40001f2f070 */
[----:B------:R-:W-:-:S09]  /*2890*/  PRMT R101, RZ, 0x7610, R101 ;  /* 0x00007610ff657816 */ /* 0x000fd20000000065 */
[----:B------:R-:W-:Y:S05]  /*28a0*/  @!P4 BRA `(.L_x_42) ;  /* 0x000000000020c947 */ /* 0x000fea0003800000 */
[----:B------:R-:W-:Y:S01]  /*28b0*/  FSETP.EQ.AND P1, PT, R89, RZ, PT ;  /* 0x000000ff5900720b */ /* 0x000fe20003f22000 */
[----:B------:R-:W-:Y:S01]  /*28c0*/  IMAD.MOV.U32 R102, RZ, RZ, R89 ;  /* 0x000000ffff667224 */ /* 0x000fe200078e0059 */
[----:B------:R-:W-:Y:S01]  /*28d0*/  PRMT R101, R100, 0x7610, R101 ;  /* 0x0000761064657816 */ /* 0x000fe20000000065 */
[----:B------:R-:W-:Y:S01]  /*28e0*/  IMAD.MOV.U32 R0, RZ, RZ, R89 ;  /* 0x000000ffff007224 */ /* 0x000fe200078e0059 */
[----:B------:R-:W-:Y:S09]  /*28f0*/  BRA `(.L_x_42) ;  /* 0x00000000000c7947 */ /* 0x000ff20003800000 */
.L_x_41:
[----:B------:R-:W-:Y:S01]  /*2900*/  FSETP.EQ.AND P1, PT, R89, RZ, PT ;  /* 0x000000ff5900720b */ /* 0x000fe20003f22000 */
[----:B------:R-:W-:Y:S01]  /*2910*/  IMAD.MOV.U32 R0, RZ, RZ, R89 ;  /* 0x000000ffff007224 */ /* 0x000fe200078e0059 */
[----:B------:R-:W-:-:S11]  /*2920*/  MOV R102, R89 ;  /* 0x0000005900667202 */ /* 0x000fd60000000f00 */
.L_x_42:
[----:B------:R-:W-:Y:S05]  /*2930*/  BSYNC B0 ;  /* 0x0000000000007941 */ /* 0x000fea0003800000 */
.L_x_40:
[----:B------:R-:W-:Y:S04]  /*2940*/  BSSY B0, `(.L_x_43) ;  /* 0x000000f000007945 */ /* 0x000fe80003800000 */
[----:B------:R-:W-:Y:S05]  /*2950*/  @!P0 BRA `(.L_x_44) ;  /* 0x0000000000288947 */ /* 0x000fea0003800000 */
[----:B------:R-:W-:Y:S02]  /*2960*/  LOP3.LUT P0, RZ, R88, 0xff, RZ, 0xc0, !PT ;  /* 0x000000ff58ff7812 */ /* 0x000fe4000780c0ff */
[----:B------:R-:W-:Y:S02]  /*2970*/  PRMT R100, RZ, 0x7610, R100 ;  /* 0x00007610ff647816 */ /* 0x000fe40000000064 */
[----:B------:R-:W-:-:S09]  /*2980*/  PRMT R101, RZ, 0x7610, R101 ;  /* 0x00007610ff657816 */ /* 0x000fd20000000065 */
[----:B------:R-:W-:Y:S05]  /*2990*/  @!P0 BRA `(.L_x_45) ;  /* 0x0000000000248947 */ /* 0x000fea0003800000 */
[----:B------:R-:W-:Y:S01]  /*29a0*/  FSETP.EQ.AND P3, PT, R89, RZ, PT ;  /* 0x000000ff5900720b */ /* 0x000fe20003f62000 */
[--C-:B------:R-:W-:Y:S01]  /*29b0*/  IMAD.MOV.U32 R102, RZ, RZ, R89.reuse ;  /* 0x000000ffff667224 */ /* 0x100fe200078e0059 */
[C---:B------:R-:W-:Y:S01]  /*29c0*/  PRMT R100, R88.reuse, 0x7610, R100 ;  /* 0x0000761058647816 */ /* 0x040fe20000000064 */
[----:B------:R-:W-:Y:S01]  /*29d0*/  IMAD.MOV.U32 R0, RZ, RZ, R89 ;  /* 0x000000ffff007224 */ /* 0x000fe200078e0059 */
[----:B------:R-:W-:Y:S01]  /*29e0*/  PRMT R101, R88, 0x7610, R101 ;  /* 0x0000761058657816 */ /* 0x000fe20000000065 */
[----:B------:R-:W-:Y:S08]  /*29f0*/  BRA `(.L_x_45) ;  /* 0x00000000000c7947 */ /* 0x000ff00003800000 */
.L_x_44:
[----:B------:R-:W-:Y:S01]  /*2a00*/  FSETP.EQ.AND P3, PT, R89, RZ, PT ;  /* 0x000000ff5900720b */ /* 0x000fe20003f62000 */
[--C-:B------:R-:W-:Y:S02]  /*2a10*/  IMAD.MOV.U32 R102, RZ, RZ, R89.reuse ;  /* 0x000000ffff667224 */ /* 0x100fe400078e0059 */
[----:B------:R-:W-:-:S10]  /*2a20*/  IMAD.MOV.U32 R0, RZ, RZ, R89 ;  /* 0x000000ffff007224 */ /* 0x000fd400078e0059 */
.L_x_45:
[----:B------:R-:W-:Y:S05]  /*2a30*/  BSYNC B0 ;  /* 0x0000000000007941 */ /* 0x000fea0003800000 */
.L_x_43:
[----:B------:R-:W-:Y:S01]  /*2a40*/  LOP3.LUT R95, R95, 0x1, RZ, 0x3c, !PT ;  /* 0x000000015f5f7812 */ /* 0x000fe200078e3cff */
[----:B------:R-:W-:Y:S01]  /*2a50*/  IMAD.MOV.U32 R21, RZ, RZ, R23 ;  /* 0x000000ffff157224 */ /* 0x000fe200078e0017 */
[----:B------:R-:W-:Y:S01]  /*2a60*/  MOV R3, RZ ;  /* 0x000000ff00037202 */ /* 0x000fe20000000f00 */
[----:B------:R-:W-:Y:S06]  /*2a70*/  @!P2 BRA `(.L_x_46) ;  /* 0x000000000050a947 */ /* 0x000fec0003800000 */
[----:B------:R-:W2:Y:S01]  /*2a80*/  LDC.64 R10, c[0x0][0x5d0] ;  /* 0x00017400ff0a7b82 */ /* 0x000ea20000000a00 */
[----:B------:R-:W-:Y:S01]  /*2a90*/  USHF.R.S32.HI UR4, URZ, 0x1f, UR47 ;  /* 0x0000001f3f047899 */ /* 0x000fe2000801142f */
[----:B-1----:R-:W-:Y:S01]  /*2aa0*/  VIADD R4, R92, UR46 ;  /* 0x0000002e5c047c36 */ /* 0x002fe20008000000 */
[----:B------:R-:W-:-:S04]  /*2ab0*/  ISETP.GE.AND P0, PT, R104, 0x1, PT ;  /* 0x000000016800780c */ /* 0x000fc80003f06270 */
[--C-:B------:R-:W-:Y:S02]  /*2ac0*/  SHF.R.S32.HI R5, RZ, 0x1f, R4.reuse ;  /* 0x0000001fff057819 */ /* 0x100fe40000011404 */
[C---:B------:R-:W-:Y:S02]  /*2ad0*/  ISETP.LT.OR P2, PT, R106.reuse, 0x1, !P0 ;  /* 0x000000016a00780c */ /* 0x040fe40004741670 */
[----:B------:R-:W-:Y:S01]  /*2ae0*/  ISETP.LT.OR P0, PT, R106, 0x9, !P0 ;  /* 0x000000096a00780c */ /* 0x000fe20004701670 */
[C---:B--2---:R-:W-:Y:S02]  /*2af0*/  IMAD R6, R10.reuse, UR4, RZ ;  /* 0x000000040a067c24 */ /* 0x044fe4000f8e02ff */
[----:B------:R-:W-:-:S04]  /*2b00*/  IMAD.WIDE.U32 R4, R10, UR47, R4 ;  /* 0x0000002f0a047c25 */ /* 0x000fc8000f8e0004 */
[----:B------:R-:W-:Y:S01]  /*2b10*/  IMAD R7, R11, UR47, R6 ;  /* 0x0000002f0b077c24 */ /* 0x000fe2000f8e0206 */
[----:B------:R-:W-:-:S03]  /*2b20*/  LEA R6, P4, R4, R8, 0x1 ;  /* 0x0000000804067211 */ /* 0x000fc600078808ff */
[----:B------:R-:W-:-:S05]  /*2b30*/  IMAD.IADD R5, R5, 0x1, R7 ;  /* 0x0000000105057824 */ /* 0x000fca00078e0207 */
[----:B------:R-:W-:-:S05]  /*2b40*/  LEA.HI.X R7, R4, R9, R5, 0x1, P4 ;  /* 0x0000000904077211 */ /* 0x000fca00020f0c05 */
[----:B------:R-:W2:Y:S04]  /*2b50*/  @!P2 LDG.E.U16 R5, desc[UR52][R6.64] ;  /* 0x000000340605a981 */ /* 0x000ea8000c1e1500 */
[----:B------:R-:W3:Y:S01]  /*2b60*/  @!P0 LDG.E.U16 R4, desc[UR52][R6.64+0x10] ;  /* 0x0000103406048981 */ /* 0x000ee2000c1e1500 */
[----:B------:R-:W-:Y:S01]  /*2b70*/  IMAD.MOV.U32 R23, RZ, RZ, RZ ;  /* 0x000000ffff177224 */ /* 0x000fe200078e00ff */
[----:B--2---:R-:W-:-:S04]  /*2b80*/  @!P2 PRMT R23, R5, 0x5410, RZ ;  /* 0x000054100517a816 */ /* 0x004fc800000000ff */
[----:B---3--:R-:W-:-:S05]  /*2b90*/  @!P0 PRMT R23, R23, 0x5410, R4 ;  /* 0x0000541017178816 */ /* 0x008fca0000000004 */
[--C-:B------:R-:W-:Y:S02]  /*2ba0*/  HADD2.F32 R21, -RZ, R23.reuse.H0_H0 ;  /* 0x20000017ff157230 */ /* 0x100fe40000004100 */
[----:B------:R-:W-:-:S07]  /*2bb0*/  HADD2.F32 R23, -RZ, R23.H1_H1 ;  /* 0x30000017ff177230 */ /* 0x000fce0000004100 */
.L_x_46:
[----:B------:R-:W-:Y:S01]  /*2bc0*/  BSSY B0, `(.L_x_47) ;  /* 0x0000019000007945 */ /* 0x000fe20003800000 */
[----:B------:R-:W-:Y:S02]  /*2bd0*/  CS2R R6, SRZ ;  /* 0x0000000000067805 */ /* 0x000fe4000001ff00 */
[----:B-1----:R-:W-:Y:S02]  /*2be0*/  CS2R R4, SRZ ;  /* 0x0000000000047805 */ /* 0x002fe4000001ff00 */
[----:B------:R-:W-:Y:S02]  /*2bf0*/  CS2R R10, SRZ ;  /* 0x00000000000a7805 */ /* 0x000fe4000001ff00 */
[----:B------:R-:W-:Y:S01]  /*2c00*/  CS2R R8, SRZ ;  /* 0x0000000000087805 */ /* 0x000fe2000001ff00 */
[----:B------:R-:W-:Y:S06]  /*2c10*/  @P1 BRA `(.L_x_48) ;  /* 0x00000000004c1947 */ /* 0x000fec0003800000 */
[----:B------:R-:W-:-:S13]  /*2c20*/  ISETP.NE.AND P0, PT, R109, 0x3, PT ;  /* 0x000000036d00780c */ /* 0x000fda0003f05270 */
[----:B------:R-:W-:Y:S05]  /*2c30*/  @!P0 BRA `(.L_x_49) ;  /* 0x0000000000048947 */ /* 0x000fea0003800000 */
[----:B------:R-:W-:Y:S01]  /*2c40*/  BPT.TRAP 0x1 ;  /* 0x000000040000795c */ /* 0x000fe20000300000 */
.L_x_49:
[----:B------:R-:W-:Y:S01]  /*2c50*/  SHF.L.U32 R3, R95, 0x1f, RZ ;  /* 0x0000001f5f037819 */ /* 0x000fe200000006ff */
[----:B------:R-:W-:Y:S01]  /*2c60*/  BSSY B1, `(.L_x_50) ;  /* 0x0000005000017945 */ /* 0x000fe20003800000 */
[----:B------:R-:W-:Y:S01]  /*2c70*/  @!P3 LEA R12, R93, UR51, 0x1 ;  /* 0x000000335d0cbc11 */ /* 0x000fe2000f8e08ff */
[----:B------:R-:W-:Y:S01]  /*2c80*/  IMAD.MOV.U32 R11, RZ, RZ, RZ ;  /* 0x000000ffff0b7224 */ /* 0x000fe200078e00ff */
[----:B------:R-:W1:Y:S02]  /*2c90*/  SYNCS.PHASECHK.TRANS64.TRYWAIT P0, [UR51+0x60], R3 ;  /* 0x00006003ff0075a7 */ /* 0x000e640008000173 */
[----:B-1----:R-:W-:Y:S05]  /*2ca0*/  @!P0 BRA `(.L_x_51) ;  /* 0x0000004c00a48947 */ /* 0x002fea0003800000 */
.L_x_167:
[----:B------:R-:W-:Y:S05]  /*2cb0*/  BSYNC B1 ;  /* 0x0000000000017941 */ /* 0x000fea0003800000 */
.L_x_50:
[----:B------:R-:W-:Y:S02]  /*2cc0*/  MOV R10, RZ ;  /* 0x000000ff000a7202 */ /* 0x000fe40000000f00 */
[----:B------:R-:W-:Y:S01]  /*2cd0*/  CS2R R8, SRZ ;  /* 0x0000000000087805 */ /* 0x000fe2000001ff00 */
[----:B------:R-:W-:Y:S01]  /*2ce0*/  IMAD.MOV.U32 R6, RZ, RZ, RZ ;  /* 0x000000ffff067224 */ /* 0x000fe200078e00ff */
[----:B-1----:R-:W-:Y:S01]  /*2cf0*/  CS2R R4, SRZ ;  /* 0x0000000000047805 */ /* 0x002fe2000001ff00 */
[----:B------:R-:W-:Y:S01]  /*2d00*/  @!P3 IMAD R13, R97, 0x2, R12 ;  /* 0x00000002610db824 */ /* 0x000fe200078e020c */
[----:B------:R-:W-:Y:S05]  /*2d10*/  @!P3 WARPSYNC.ALL ;  /* 0x000000000000b948 */ /* 0x000fea0003800000 */
[----:B------:R1:W2:Y:S01]  /*2d20*/  @!P3 LDSM.16.M88.4 R8, [R12+0x200] ;  /* 0x000200000c08b83b */ /* 0x0002a20000000200 */
[----:B------:R-:W-:-:S03]  /*2d30*/  IMAD.MOV.U32 R3, RZ, RZ, 0x1 ;  /* 0x00000001ff037424 */ /* 0x000fc600078e00ff */
[----:B------:R1:W3:Y:S04]  /*2d40*/  @!P3 LDSM.16.M88.4 R4, [R13+0x200] ;  /* 0x000200000d04b83b */ /* 0x0002e80000000200 */
.L_x_48:
[----:B------:R-:W-:Y:S05]  /*2d50*/  BSYNC B0 ;  /* 0x0000000000007941 */ /* 0x000fea0003800000 */
.L_x_47:
[C---:B-1---5:R-:W-:Y:S01]  /*2d60*/  FFMA R12, R90.reuse, R25, R21 ;  /* 0x000000195a0c7223 */ /* 0x062fe20000000015 */
[--C-:B--2---:R-:W-:Y:S02]  /*2d70*/  HADD2.F32 R25, -RZ, R9.reuse.H0_H0 ;  /* 0x20000009ff197230 */ /* 0x104fe40000004100 */
[C---:B------:R-:W-:Y:S01]  /*2d80*/  FFMA R26, R90.reuse, R26, R23 ;  /* 0x0000001a5a1a7223 */ /* 0x040fe20000000017 */
[--C-:B------:R-:W-:Y:S02]  /*2d90*/  HADD2.F32 R13, -RZ, R8.reuse.H0_H0 ;  /* 0x20000008ff0d7230 */ /* 0x100fe40000004100 */
[C---:B------:R-:W-:Y:S01]  /*2da0*/  FFMA R24, R90.reuse, R24, R21 ;  /* 0x000000185a187223 */ /* 0x040fe20000000015 */
[----:B------:R-:W-:Y:S02]  /*2db0*/  HADD2.F32 R15, -RZ, R8.H1_H1 ;  /* 0x30000008ff0f7230 */ /* 0x000fe40000004100 */
[----:B------:R-:W-:Y:S01]  /*2dc0*/  FFMA R14, R90, R27, R23 ;  /* 0x0000001b5a0e7223 */ /* 0x000fe20000000017 */
[----:B------:R-:W-:-:S02]  /*2dd0*/  HADD2.F32 R105, -RZ, R9.H1_H1 ;  /* 0x30000009ff697230 */ /* 0x000fc40000004100 */
[-C--:B------:R-:W-:Y:S01]  /*2de0*/  FFMA R26, R25, R103.reuse, R26 ;  /* 0x00000067191a7223 */ /* 0x080fe2000000001a */
[-C--:B------:R-:W-:Y:S01]  /*2df0*/  FFMA R24, R13, R103.reuse, R24 ;  /* 0x000000670d187223 */ /* 0x080fe20000000018 */
[-C--:B------:R-:W-:Y:S01]  /*2e00*/  FFMA R107, R15, R103.reuse, R12 ;  /* 0x000000670f6b7223 */ /* 0x080fe2000000000c */
[--C-:B------:R-:W-:Y:S02]  /*2e10*/  HADD2.F32 R25, -RZ, R11.reuse.H0_H0 ;  /* 0x2000000bff197230 */ /* 0x100fe40000004100 */
[----:B------:R-:W-:Y:S01]  /*2e20*/  FFMA R105, R105, R103, R14 ;  /* 0x0000006769697223 */ /* 0x000fe2000000000e */
[----:B------:R-:W-:Y:S02]  /*2e30*/  HADD2.F32 R27, -RZ, R11.H1_H1 ;  /* 0x3000000bff1b7230 */ /* 0x000fe40000004100 */
[C-C-:B------:R-:W-:Y:S01]  /*2e40*/  FFMA R30, R90.reuse, R30, R23.reuse ;  /* 0x0000001e5a1e7223 */ /* 0x140fe20000000017 */
[--C-:B------:R-:W-:Y:S02]  /*2e50*/  HADD2.F32 R13, -RZ, R10.reuse.H0_H0 ;  /* 0x2000000aff0d7230 */ /* 0x100fe40000004100 */
[----:B------:R-:W-:Y:S01]  /*2e60*/  FFMA R14, R90, R31, R23 ;  /* 0x0000001f5a0e7223 */ /* 0x000fe20000000017 */
[----:B------:R-:W-:-:S02]  /*2e70*/  HADD2.F32 R15, -RZ, R10.H1_H1 ;  /* 0x3000000aff0f7230 */ /* 0x000fc40000004100 */
[C-C-:B------:R-:W-:Y:S01]  /*2e80*/  FFMA R28, R90.reuse, R28, R21.reuse ;  /* 0x0000001c5a1c7223 */ /* 0x140fe20000000015 */
[C---:B------:R-:W-:Y:S01]  /*2e90*/  FFMA R12, R90.reuse, R29, R21 ;  /* 0x0000001d5a0c7223 */ /* 0x040fe20000000015 */
[-C--:B------:R-:W-:Y:S01]  /*2ea0*/  FFMA R30, R25, R103.reuse, R30 ;  /* 0x00000067191e7223 */ /* 0x080fe2000000001e */
[-C--:B------:R-:W-:Y:S01]  /*2eb0*/  FFMA R31, R27, R103.reuse, R14 ;  /* 0x000000671b1f7223 */ /* 0x080fe2000000000e */
[-C--:B------:R-:W-:Y:S01]  /*2ec0*/  FFMA R28, R13, R103.reuse, R28 ;  /* 0x000000670d1c7223 */ /* 0x080fe2000000001c */
[----:B------:R-:W-:Y:S01]  /*2ed0*/  FFMA R29, R15, R103, R12 ;  /* 0x000000670f1d7223 */ /* 0x000fe2000000000c */
[--C-:B---3--:R-:W-:Y:S02]  /*2ee0*/  HADD2.F32 R25, -RZ, R5.reuse.H0_H0 ;  /* 0x20000005ff197230 */ /* 0x108fe40000004100 */
[C-C-:B------:R-:W-:Y:S01]  /*2ef0*/  FFMA R34, R90.reuse, R34, R23.reuse ;  /* 0x000000225a227223 */ /* 0x140fe20000000017 */
[----:B------:R-:W-:Y:S02]  /*2f00*/  HADD2.F32 R27, -RZ, R5.H1_H1 ;  /* 0x30000005ff1b7230 */ /* 0x000fe40000004100 */
[----:B------:R-:W-:Y:S01]  /*2f10*/  FFMA R14, R90, R35, R23 ;  /* 0x000000235a0e7223 */ /* 0x000fe20000000017 */
[----:B------:R-:W-:-:S02]  /*2f20*/  HADD2.F32 R13, -RZ, R4.H0_H0 ;  /* 0x20000004ff0d7230 */ /* 0x000fc40000004100 */
[C-C-:B------:R-:W-:Y:S01]  /*2f30*/  FFMA R32, R90.reuse, R32, R21.reuse ;  /* 0x000000205a207223 */ /* 0x140fe20000000015 */
[----:B------:R-:W-:Y:S02]  /*2f40*/  HADD2.F32 R15, -RZ, R4.H1_H1 ;  /* 0x30000004ff0f7230 */ /* 0x000fe40000004100 */
[C---:B------:R-:W-:Y:S01]  /*2f50*/  FFMA R12, R90.reuse, R33, R21 ;  /* 0x000000215a0c7223 */ /* 0x040fe20000000015 */
[-C--:B------:R-:W-:Y:S01]  /*2f60*/  FFMA R34, R25, R103.reuse, R34 ;  /* 0x0000006719227223 */ /* 0x080fe20000000022 */
[-C--:B------:R-:W-:Y:S01]  /*2f70*/  FFMA R35, R27, R103.reuse, R14 ;  /* 0x000000671b237223 */ /* 0x080fe2000000000e */
[-C--:B------:R-:W-:Y:S01]  /*2f80*/  FFMA R32, R13, R103.reuse, R32 ;  /* 0x000000670d207223 */ /* 0x080fe20000000020 */
[----:B------:R-:W-:Y:S01]  /*2f90*/  FFMA R33, R15, R103, R12 ;  /* 0x000000670f217223 */ /* 0x000fe2000000000c */
[--C-:B------:R-:W-:Y:S02]  /*2fa0*/  HADD2.F32 R25, -RZ, R7.reuse.H0_H0 ;  /* 0x20000007ff197230 */ /* 0x100fe40000004100 */
[----:B------:R-:W-:Y:S01]  /*2fb0*/  FFMA R38, R90, R38, R23 ;  /* 0x000000265a267223 */ /* 0x000fe20000000017 */
[----:B------:R-:W-:-:S02]  /*2fc0*/  HADD2.F32 R27, -RZ, R7.H1_H1 ;  /* 0x30000007ff1b7230 */ /* 0x000fc40000004100 */
[C---:B------:R-:W-:Y:S01]  /*2fd0*/  FFMA R14, R90.reuse, R39, R23 ;  /* 0x000000275a0e7223 */ /* 0x040fe20000000017 */
[--C-:B------:R-:W-:Y:S02]  /*2fe0*/  HADD2.F32 R13, -RZ, R6.reuse.H0_H0 ;  /* 0x20000006ff0d7230 */ /* 0x100fe40000004100 */
[C-C-:B------:R-:W-:Y:S01]  /*2ff0*/  FFMA R36, R90.reuse, R36, R21.reuse ;  /* 0x000000245a247223 */ /* 0x140fe20000000015 */
[----:B------:R-:W-:Y:S02]  /*3000*/  HADD2.F32 R15, -RZ, R6.H1_H1 ;  /* 0x30000006ff0f7230 */ /* 0x000fe40000004100 */
[----:B------:R-:W-:Y:S01]  /*3010*/  FFMA R12, R90, R37, R21 ;  /* 0x000000255a0c7223 */ /* 0x000fe20000000015 */
[-C--:B------:R-:W-:Y:S01]  /*3020*/  FFMA R25, R25, R103.reuse, R38 ;  /* 0x0000006719197223 */ /* 0x080fe20000000026 */
[-C--:B------:R-:W-:Y:S01]  /*3030*/  FFMA R22, R27, R103.reuse, R14 ;  /* 0x000000671b167223 */ /* 0x080fe2000000000e */
[-C--:B------:R-:W-:Y:S01]  /*3040*/  FFMA R36, R13, R103.reuse, R36 ;  /* 0x000000670d247223 */ /* 0x080fe20000000024 */
[----:B------:R-:W-:Y:S01]  /*3050*/  FFMA R37, R15, R103, R12 ;  /* 0x000000670f257223 */ /* 0x000fe2000000000c */
[----:B------:R-:W-:Y:S01]  /*3060*/  LEA R20, R93, UR51, 0x1 ;  /* 0x000000335d147c11 */ /* 0x000fe2000f8e08ff */
[----:B------:R-:W-:Y:S05]  /*3070*/  WARPSYNC.ALL ;  /* 0x0000000000007948 */ /* 0x000fea0003800000 */
[----:B------:R-:W-:Y:S01]  /*3080*/  F2FP.RELU.F16.F32.PACK_AB R32, R33, R32 ;  /* 0x000000202120723e */ /* 0x000fe200000008ff */
[----:B------:R-:W-:Y:S01]  /*3090*/  BSSY B0, `(.L_x_52) ;  /* 0x000001a000007945 */ /* 0x000fe20003800000 */
[----:B------:R-:W-:-:S02]  /*30a0*/  F2FP.RELU.F16.F32.PACK_AB R33, R35, R34 ;  /* 0x000000222321723e */ /* 0x000fc400000008ff */
[----:B------:R-:W-:Y:S02]  /*30b0*/  F2FP.RELU.F16.F32.PACK_AB R12, R107, R24 ;  /* 0x000000186b0c723e */ /* 0x000fe400000008ff */
[----:B------:R-:W-:Y:S02]  /*30c0*/  F2FP.RELU.F16.F32.PACK_AB R13, R105, R26 ;  /* 0x0000001a690d723e */ /* 0x000fe400000008ff */
[----:B------:R-:W-:Y:S02]  /*30d0*/  F2FP.RELU.F16.F32.PACK_AB R14, R29, R28 ;  /* 0x0000001c1d0e723e */ /* 0x000fe400000008ff */
[----:B------:R-:W-:Y:S02]  /*30e0*/  F2FP.RELU.F16.F32.PACK_AB R15, R31, R30 ;  /* 0x0000001e1f0f723e */ /* 0x000fe400000008ff */
[----:B------:R-:W-:Y:S01]  /*30f0*/  F2FP.RELU.F16.F32.PACK_AB R35, R22, R25 ;  /* 0x000000191623723e */ /* 0x000fe200000008ff */
[----:B------:R-:W-:Y:S01]  /*3100*/  IMAD R22, R97, 0x2, R20 ;  /* 0x0000000261167824 */ /* 0x000fe200078e0214 */
[----:B------:R-:W-:Y:S01]  /*3110*/  F2FP.RELU.F16.F32.PACK_AB R34, R37, R36 ;  /* 0x000000242522723e */ /* 0x000fe200000008ff */
[----:B------:R1:W-:Y:S01]  /*3120*/  STSM.16.M88.4 [R20+0x200], R12 ;  /* 0x0002000c14007844 */ /* 0x0003e20000000200 */
[----:B------:R-:W-:-:S03]  /*3130*/  ISETP.GT.U32.AND P0, PT, R96, 0x3e, PT ;  /* 0x0000003e6000780c */ /* 0x000fc60003f04070 */
[----:B------:R1:W-:Y:S01]  /*3140*/  STSM.16.M88.4 [R22+0x200], R32 ;  /* 0x0002002016007844 */ /* 0x0003e20000000200 */
[----:B------:R-:W-:Y:S01]  /*3150*/  @!PT LDS RZ, [RZ] ;  /* 0x00000000fffff984 */ /* 0x000fe20000000800 */
[----:B------:R-:W-:Y:S01]  /*3160*/  @!PT LDS RZ, [RZ] ;  /* 0x00000000fffff984 */ /* 0x000fe20000000800 */
[----:B------:R-:W-:Y:S01]  /*3170*/  @!PT LDS RZ, [RZ] ;  /* 0x00000000fffff984 */ /* 0x000fe20000000800 */
[----:B------:R-:W-:Y:S01]  /*3180*/  @!PT LDS RZ, [RZ] ;  /* 0x00000000fffff984 */ /* 0x000fe20000000800 */
[----:B------:R2:W-:Y:S06]  /*3190*/  MEMBAR.ALL.CTA ;  /* 0x0000000000007992 */ /* 0x0005ec0000008000 */
[----:B--2---:R-:W2:Y:S02]  /*31a0*/  FENCE.VIEW.ASYNC.S ;  /* 0x00000000000073c6 */ /* 0x004ea40000000000 */
[----:B--2---:R-:W-:Y:S06]  /*31b0*/  BAR.SYNC.DEFER_BLOCKING 0x1, 0x100 ;  /* 0x0044000000007b1d */ /* 0x004fec0000010000 */
[----:B------:R-:W-:Y:S05]  /*31c0*/  @P0 BRA `(.L_x_53) ;  /* 0x0000000000180947 */ /* 0x000fea0003800000 */
[----:B------:R-:W-:Y:S02]  /*31d0*/  UIADD3 UR4, UP0, UR54, 0x4f0, URZ ;  /* 0x000004f036047890 */ /* 0x000fe4000ff1e03f */
[----:B------:R-:W-:Y:S02]  /*31e0*/  UIADD3 UR44, UR51, 0x200, URZ ;  /* 0x00000200332c7890 */ /* 0x000fe4000fffe03f */
[----:B------:R-:W-:-:S09]  /*31f0*/  UIADD3.X UR5, URZ, UR55, URZ, UP0, !UPT ;  /* 0x000000373f057290 */ /* 0x000fd200087fe43f */
[----:B------:R2:W-:Y:S01]  /*3200*/  UTMASTG.3D [UR44], [UR4] ;  /* 0x0000002c040073b5 */ /* 0x0005e20008010000 */
[----:B------:R0:W-:Y:S01]  /*3210*/  UTMACMDFLUSH ;  /* 0x00000000000079b7 */ /* 0x0001e20000000000 */
[----:B--2---:R-:W-:-:S04]  /*3220*/  DEPBAR.LE SB0, 0x1 ;  /* 0x000080400000791a */ /* 0x004fc80000000000 */
.L_x_53:
[----:B------:R-:W-:Y:S05]  /*3230*/  BSYNC B0 ;  /* 0x0000000000007941 */ /* 0x000fea0003800000 */
.L_x_52:
[----:B------:R-:W-:Y:S01]  /*3240*/  BAR.SYNC.DEFER_BLOCKING 0x1, 0x100 ;  /* 0x0044000000007b1d */ /* 0x000fe20000010000 */
[----:B------:R-:W-:Y:S01]  /*3250*/  ISETP.NE.AND P2, PT, RZ, UR41, PT ;  /* 0x00000029ff007c0c */ /* 0x000fe2000bf45270 */
[----:B------:R-:W-:-:S12]  /*3260*/  VIADD R24, R20, 0x200 ;  /* 0x0000020014187836 */ /* 0x000fd80000000000 */
[----:B------:R-:W-:Y:S05]  /*3270*/  @!P2 BRA `(.L_x_54) ;  /* 0x000000000034a947 */ /* 0x000fea0003800000 */
[----:B------:R-:W-:Y:S04]  /*3280*/  BSSY B0, `(.L_x_55) ;  /* 0x0000009000007945 */ /* 0x000fe80003800000 */
[----:B------:R-:W-:Y:S05]  /*3290*/  @P1 BRA `(.L_x_56) ;  /* 0x00000000001c1947 */ /* 0x000fea0003800000 */
[----:B------:R-:W-:-:S13]  /*32a0*/  ISETP.NE.AND P2, PT, R109, 0x3, PT ;  /* 0x000000036d00780c */ /* 0x000fda0003f45270 */
[----:B------:R-:W-:Y:S05]  /*32b0*/  @!P2 BRA `(.L_x_57) ;  /* 0x000000000004a947 */ /* 0x000fea0003800000 */
[----:B------:R-:W-:Y:S01]  /*32c0*/  BPT.TRAP 0x1 ;  /* 0x000000040000795c */ /* 0x000fe20000300000 */
.L_x_57:
[----:B------:R-:W-:-:S04]  /*32d0*/  ULEA UR4, UR40, UR51, 0x3 ;  /* 0x0000003328047291 */ /* 0x000fc8000f8e183f */
[----:B------:R-:W-:-:S04]  /*32e0*/  UIADD3 UR4, UR4, 0x80, URZ ;  /* 0x0000008004047890 */ /* 0x000fc8000fffe03f */
[----:B------:R-:W-:-:S09]  /*32f0*/  UPRMT UR4, UR50, 0x654, UR4 ;  /* 0x0000065432047896 */ /* 0x000fd20008000004 */
[----:B------:R-:W-:Y:S03]  /*3300*/  SYNCS.ARRIVE.TRANS64.RED.A1T0 RZ, [UR4], RZ ;  /* 0x000000ffffff79a7 */ /* 0x000fe60008100404 */
.L_x_56:
[----:B------:R-:W-:Y:S05]  /*3310*/  BSYNC B0 ;  /* 0x0000000000007941 */ /* 0x000fea0003800000 */
.L_x_55:
[----:B------:R-:W-:-:S04]  /*3320*/  UIADD3 UR40, UR40, 0x1, URZ ;  /* 0x0000000128287890 */ /* 0x000fc8000fffe03f */
[----:B------:R-:W-:-:S04]  /*3330*/  UISETP.NE.AND UP0, UPT, UR40, 0x4, UPT ;  /* 0x000000042800788c */ /* 0x000fc8000bf05270 */
[----:B------:R-:W-:-:S12]  /*3340*/  USEL UR40, UR40, URZ, UP0 ;  /* 0x0000003f28287287 */ /* 0x000fd80008000000 */
.L_x_54:
[----:B------:R-:W-:Y:S04]  /*3350*/  BSSY B0, `(.L_x_58) ;  /* 0x0000011000007945 */ /* 0x000fe80003800000 */
[----:B------:R-:W-:Y:S05]  /*3360*/  @P1 BRA `(.L_x_59) ;  /* 0x00000000003c1947 */ /* 0x000fea0003800000 */
[----:B------:R-:W-:-:S13]  /*3370*/  ISETP.NE.AND P2, PT, R109, 0x3, PT ;  /* 0x000000036d00780c */ /* 0x000fda0003f45270 */
[----:B------:R-:W-:Y:S05]  /*3380*/  @!P2 BRA `(.L_x_60) ;  /* 0x000000000004a947 */ /* 0x000fea0003800000 */
[----:B------:R-:W-:Y:S01]  /*3390*/  BPT.TRAP 0x1 ;  /* 0x000000040000795c */ /* 0x000fe20000300000 */
.L_x_60:
[----:B-1----:R-:W-:Y:S01]  /*33a0*/  LEA R14, R3, UR51, 0x3 ;  /* 0x00000033030e7c11 */ /* 0x002fe2000f8e18ff */
[----:B------:R-:W-:Y:S01]  /*33b0*/  BSSY B1, `(.L_x_61) ;  /* 0x0000006000017945 */ /* 0x000fe20003800000 */
[----:B------:R-:W-:Y:S02]  /*33c0*/  SHF.L.U32 R15, R95, 0x1f, RZ ;  /* 0x0000001f5f0f7819 */ /* 0x000fe400000006ff */
[----:B------:R-:W-:Y:S02]  /*33d0*/  @!P3 LEA R12, R3, R24, 0xd ;  /* 0x00000018030cb211 */ /* 0x000fe400078e68ff */
[----:B------:R-:W1:Y:S03]  /*33e0*/  SYNCS.PHASECHK.TRANS64.TRYWAIT P2, [R14+URZ+0x60], R15 ;  /* 0x0000600f0e0075a7 */ /* 0x000e66000804017f */
[----:B------:R-:W-:Y:S01]  /*33f0*/  @!P3 IMAD R13, R97, 0x2, R12 ;  /* 0x00000002610db824 */ /* 0x000fe200078e020c */
[----:B-1----:R-:W-:Y:S06]  /*3400*/  @!P2 BRA `(.L_x_62) ;  /* 0x0000004400e4a947 */ /* 0x002fec0003800000 */
.L_x_168:
[----:B------:R-:W-:Y:S05]  /*3410*/  BSYNC B1 ;  /* 0x0000000000017941 */ /* 0x000fea0003800000 */
.L_x_61:
[----:B------:R-:W-:Y:S05]  /*3420*/  @!P3 WARPSYNC.ALL ;  /* 0x000000000000b948 */ /* 0x000fea0003800000 */
[----:B------:R2:W3:Y:S01]  /*3430*/  @!P3 LDSM.16.M88.4 R8, [R12] ;  /* 0x000000000c08b83b */ /* 0x0004e20000000200 */
[----:B------:R-:W-:-:S03]  /*3440*/  VIADD R3, R3, 0x1 ;  /* 0x0000000103037836 */ /* 0x000fc60000000000 */
[----:B------:R2:W4:Y:S04]  /*3450*/  @!P3 LDSM.16.M88.4 R4, [R13] ;  /* 0x000000000d04b83b */ /* 0x0005280000000200 */
.L_x_59:
[----:B------:R-:W-:Y:S05]  /*3460*/  BSYNC B0 ;  /* 0x0000000000007941 */ /* 0x000fea0003800000 */
.L_x_58:
[--C-:B-123--:R-:W-:Y:S02]  /*3470*/  HADD2.F32 R13, -RZ, R8.reuse.H0_H0 ;  /* 0x20000008ff0d7230 */ /* 0x10efe40000004100 */
[C-C-:B------:R-:W-:Y:S01]  /*3480*/  FFMA R40, R90.reuse, R40, R21.reuse ;  /* 0x000000285a287223 */ /* 0x140fe20000000015 */
[----:B------:R-:W-:Y:S02]  /*3490*/  HADD2.F32 R15, -RZ, R8.H1_H1 ;  /* 0x30000008ff0f7230 */ /* 0x000fe40000004100 */
        /* <DEDUP_REMOVED lines=9> */
[----:B------:R-:W-:-:S02]  /*3530*/  HADD2.F32 R25, -RZ, R10.H0_H0 ;  /* 0x2000000aff197230 */ /* 0x000fc40000004100 */
        /* <DEDUP_REMOVED lines=11> */
[----:B----4-:R-:W-:-:S02]  /*35f0*/  HADD2.F32 R29, -RZ, R4.H0_H0 ;  /* 0x20000004ff1d7230 */ /* 0x010fc40000004100 */
        /* <DEDUP_REMOVED lines=23> */
[----:B------:R-:W-:Y:S01]  /*3770*/  F2FP.RELU.F16.F32.PACK_AB R12, R13, R40 ;  /* 0x000000280d0c723e */ /* 0x000fe200000008ff */
[----:B------:R-:W-:Y:S05]  /*3780*/  WARPSYNC.ALL ;  /* 0x0000000000007948 */ /* 0x000fea0003800000 */
[----:B------:R-:W-:Y:S01]  /*3790*/  F2FP.RELU.F16.F32.PACK_AB R13, R15, R42 ;  /* 0x0000002a0f0d723e */ /* 0x000fe200000008ff */
[----:B------:R-:W-:Y:S01]  /*37a0*/  BSSY B0, `(.L_x_63) ;  /* 0x000001a000007945 */ /* 0x000fe20003800000 */
[----:B------:R-:W-:-:S02]  /*37b0*/  F2FP.RELU.F16.F32.PACK_AB R14, R25, R44 ;  /* 0x0000002c190e723e */ /* 0x000fc400000008ff */
[----:B------:R-:W-:Y:S02]  /*37c0*/  F2FP.RELU.F16.F32.PACK_AB R15, R27, R46 ;  /* 0x0000002e1b0f723e */ /* 0x000fe400000008ff */
[----:B------:R-:W-:Y:S02]  /*37d0*/  F2FP.RELU.F16.F32.PACK_AB R49, R31, R50 ;  /* 0x000000321f31723e */ /* 0x000fe400000008ff */
[----:B------:R-:W-:Y:S01]  /*37e0*/  F2FP.RELU.F16.F32.PACK_AB R48, R29, R48 ;  /* 0x000000301d30723e */ /* 0x000fe200000008ff */
[----:B------:R1:W-:Y:S01]  /*37f0*/  STSM.16.M88.4 [R20+0x2200], R12 ;  /* 0x0022000c14007844 */ /* 0x0003e20000000200 */
[----:B------:R-:W-:Y:S02]  /*3800*/  F2FP.RELU.F16.F32.PACK_AB R50, R33, R52 ;  /* 0x000000342132723e */ /* 0x000fe400000008ff */
[----:B------:R-:W-:-:S05]  /*3810*/  F2FP.RELU.F16.F32.PACK_AB R51, R35, R54 ;  /* 0x000000362333723e */ /* 0x000fca00000008ff */
        /* <DEDUP_REMOVED lines=11> */
[----:B------:R-:W-:Y:S02]  /*38d0*/  UIADD3 UR4, UR51, 0x2200, URZ ;  /* 0x0000220033047890 */ /* 0x000fe4000fffe03f */
[----:B------:R-:W-:Y:S01]  /*38e0*/  UIADD3.X UR9, URZ, UR55, URZ, UP0, !UPT ;  /* 0x000000373f097290 */ /* 0x000fe200087fe43f */
[----:B------:R-:W-:Y:S01]  /*38f0*/  UMOV UR6, UR46 ;  /* 0x0000002e00067c82 */ /* 0x000fe20008000000 */
[----:B------:R-:W-:-:S07]  /*3900*/  UMOV UR7, UR47 ;  /* 0x0000002f00077c82 */ /* 0x000fce0008000000 */
[----:B------:R2:W-:Y:S01]  /*3910*/  UTMASTG.3D [UR4], [UR8] ;  /* 0x00000004080073b5 */ /* 0x0005e20008010000 */
[----:B------:R0:W-:Y:S01]  /*3920*/  UTMACMDFLUSH ;  /* 0x00000000000079b7 */ /* 0x0001e20000000000 */
[----:B--2---:R-:W-:-:S04]  /*3930*/  DEPBAR.LE SB0, 0x1 ;  /* 0x000080400000791a */ /* 0x004fc80000000000 */
.L_x_64:
[----:B------:R-:W-:Y:S05]  /*3940*/  BSYNC B0 ;  /* 0x0000000000007941 */ /* 0x000fea0003800000 */
.L_x_63:
[----:B------:R-:W-:Y:S06]  /*3950*/  BAR.SYNC.DEFER_BLOCKING 0x1, 0x100 ;  /* 0x0044000000007b1d */ /* 0x000fec0000010000 */
[----:B------:R-:W-:Y:S04]  /*3960*/  BSSY B0, `(.L_x_65) ;  /* 0x0000009000007945 */ /* 0x000fe80003800000 */
[----:B------:R-:W-:Y:S05]  /*3970*/  @P1 BRA `(.L_x_66) ;  /* 0x00000000001c1947 */ /* 0x000fea0003800000 */
[----:B------:R-:W-:-:S13]  /*3980*/  ISETP.NE.AND P2, PT, R109, 0x3, PT ;  /* 0x000000036d00780c */ /* 0x000fda0003f45270 */
[----:B------:R-:W-:Y:S05]  /*3990*/  @!P2 BRA `(.L_x_67) ;  /* 0x000000000004a947 */ /* 0x000fea0003800000 */
[----:B------:R-:W-:Y:S01]  /*39a0*/  BPT.TRAP 0x1 ;  /* 0x000000040000795c */ /* 0x000fe20000300000 */
.L_x_67:
[----:B------:R-:W-:-:S04]  /*39b0*/  ULEA UR4, UR40, UR51, 0x3 ;  /* 0x0000003328047291 */ /* 0x000fc8000f8e183f */
[----:B------:R-:W-:-:S04]  /*39c0*/  UIADD3 UR4, UR4, 0x80, URZ ;  /* 0x0000008004047890 */ /* 0x000fc8000fffe03f */
[----:B------:R-:W-:-:S09]  /*39d0*/  UPRMT UR4, UR50, 0x654, UR4 ;  /* 0x0000065432047896 */ /* 0x000fd20008000004 */
[----:B------:R-:W-:Y:S03]  /*39e0*/  SYNCS.ARRIVE.TRANS64.RED.A1T0 RZ, [UR4], RZ ;  /* 0x000000ffffff79a7 */ /* 0x000fe60008100404 */
.L_x_66:
[----:B------:R-:W-:Y:S05]  /*39f0*/  BSYNC B0 ;  /* 0x0000000000007941 */ /* 0x000fea0003800000 */
.L_x_65:
[----:B------:R-:W-:Y:S01]  /*3a00*/  UIADD3 UR40, UR40, 0x1, URZ ;  /* 0x0000000128287890 */ /* 0x000fe2000fffe03f */
[----:B------:R-:W-:Y:S01]  /*3a10*/  BSSY B0, `(.L_x_68) ;  /* 0x0000018000007945 */ /* 0x000fe20003800000 */
[----:B-1----:R-:W-:Y:S02]  /*3a20*/  IMAD.MOV.U32 R12, RZ, RZ, R95 ;  /* 0x000000ffff0c7224 */ /* 0x002fe400078e005f */
[----:B------:R-:W-:-:S04]  /*3a30*/  UISETP.NE.AND UP0, UPT, UR40, 0x4, UPT ;  /* 0x000000042800788c */ /* 0x000fc8000bf05270 */
[----:B------:R-:W-:Y:S01]  /*3a40*/  USEL UR40, UR40, URZ, UP0 ;  /* 0x0000003f28287287 */ /* 0x000fe20008000000 */
[----:B------:R-:W-:Y:S11]  /*3a50*/  @P1 BRA `(.L_x_69) ;  /* 0x00000000004c1947 */ /* 0x000ff60003800000 */
[----:B------:R-:W-:-:S13]  /*3a60*/  ISETP.NE.AND P2, PT, R109, 0x3, PT ;  /* 0x000000036d00780c */ /* 0x000fda0003f45270 */
[----:B------:R-:W-:Y:S05]  /*3a70*/  @!P2 BRA `(.L_x_70) ;  /* 0x000000000004a947 */ /* 0x000fea0003800000 */
[----:B------:R-:W-:Y:S01]  /*3a80*/  BPT.TRAP 0x1 ;  /* 0x000000040000795c */ /* 0x000fe20000300000 */
.L_x_70:
[C---:B------:R-:W-:Y:S01]  /*3a90*/  LEA R12, R3.reuse, UR51, 0x3 ;  /* 0x00000033030c7c11 */ /* 0x040fe2000f8e18ff */
[----:B------:R-:W-:Y:S01]  /*3aa0*/  @!P3 IMAD R14, R3, 0x2000, R24 ;  /* 0x00002000030eb824 */ /* 0x000fe200078e0218 */
[----:B------:R-:W-:Y:S01]  /*3ab0*/  SHF.L.U32 R13, R95, 0x1f, RZ ;  /* 0x0000001f5f0d7819 */ /* 0x000fe200000006ff */
[----:B------:R-:W-:Y:S02]  /*3ac0*/  BSSY B1, `(.L_x_71) ;  /* 0x0000004000017945 */ /* 0x000fe40003800000 */
[----:B------:R-:W-:Y:S01]  /*3ad0*/  @!P3 IMAD R15, R97, 0x2, R14 ;  /* 0x00000002610fb824 */ /* 0x000fe200078e020e */
[----:B------:R-:W1:Y:S02]  /*3ae0*/  SYNCS.PHASECHK.TRANS64.TRYWAIT P2, [R12+URZ+0x60], R13 ;  /* 0x0000600d0c0075a7 */ /* 0x000e64000804017f */
[----:B-1----:R-:W-:Y:S05]  /*3af0*/  @!P2 BRA `(.L_x_72) ;  /* 0x00000040003ca947 */ /* 0x002fea0003800000 */
.L_x_169:
[----:B------:R-:W-:Y:S05]  /*3b00*/  BSYNC B1 ;  /* 0x0000000000017941 */ /* 0x000fea0003800000 */
.L_x_71:
[----:B------:R-:W-:Y:S05]  /*3b10*/  @!P3 WARPSYNC.ALL ;  /* 0x000000000000b948 */ /* 0x000fea0003800000 */
[----:B------:R2:W3:Y:S01]  /*3b20*/  @!P3 LDSM.16.M88.4 R8, [R14] ;  /* 0x000000000e08b83b */ /* 0x0004e20000000200 */
[----:B------:R-:W-:-:S03]  /*3b30*/  IADD3 R3, R3, 0x1, RZ ;  /* 0x0000000103037810 */ /* 0x000fc60007ffe0ff */
[----:B------:R2:W4:Y:S01]  /*3b40*/  @!P3 LDSM.16.M88.4 R4, [R15] ;  /* 0x000000000f04b83b */ /* 0x0005220000000200 */
[----:B------:R-:W-:-:S04]  /*3b50*/  ISETP.NE.AND P2, PT, R3, 0x4, PT ;  /* 0x000000040300780c */ /* 0x000fc80003f45270 */
[----:B-1----:R-:W-:Y:S02]  /*3b60*/  SEL R12, RZ, 0x1, P2 ;  /* 0x00000001ff0c7807 */ /* 0x002fe40001000000 */
[----:B------:R-:W-:Y:S02]  /*3b70*/  SEL R3, R3, RZ, P2 ;  /* 0x000000ff03037207 */ /* 0x000fe40001000000 */
[----:B--2---:R-:W-:-:S07]  /*3b80*/  LOP3.LUT R12, R95, R12, RZ, 0x3c, !PT ;  /* 0x0000000c5f0c7212 */ /* 0x004fce00078e3cff */
.L_x_69:
[----:B------:R-:W-:Y:S05]  /*3b90*/  BSYNC B0 ;  /* 0x0000000000007941 */ /* 0x000fea0003800000 */
.L_x_68:
[--C-:B---3--:R-:W-:Y:S02]  /*3ba0*/  HADD2.F32 R13, -RZ, R8.reuse.H0_H0 ;  /* 0x20000008ff0d7230 */ /* 0x108fe40000004100 */
        /* <DEDUP_REMOVED lines=76> */
.L_x_74:
[----:B------:R-:W-:Y:S05]  /*4070*/  BSYNC B0 ;  /* 0x0000000000007941 */ /* 0x000fea0003800000 */
.L_x_73:
[----:B------:R-:W-:Y:S06]  /*4080*/  BAR.SYNC.DEFER_BLOCKING 0x1, 0x100 ;  /* 0x0044000000007b1d */ /* 0x000fec0000010000 */
[----:B------:R-:W-:Y:S04]  /*4090*/  BSSY B0, `(.L_x_75) ;  /* 0x0000009000007945 */ /* 0x000fe80003800000 */
[----:B------:R-:W-:Y:S05]  /*40a0*/  @P1 BRA `(.L_x_76) ;  /* 0x00000000001c1947 */ /* 0x000fea0003800000 */
[----:B------:R-:W-:-:S13]  /*40b0*/  ISETP.NE.AND P2, PT, R109, 0x3, PT ;  /* 0x000000036d00780c */ /* 0x000fda0003f45270 */
[----:B------:R-:W-:Y:S05]  /*40c0*/  @!P2 BRA `(.L_x_77) ;  /* 0x000000000004a947 */ /* 0x000fea0003800000 */
[----:B------:R-:W-:Y:S01]  /*40d0*/  BPT.TRAP 0x1 ;  /* 0x000000040000795c */ /* 0x000fe20000300000 */
.L_x_77:
[----:B------:R-:W-:-:S04]  /*40e0*/  ULEA UR4, UR40, UR51, 0x3 ;  /* 0x0000003328047291 */ /* 0x000fc8000f8e183f */
[----:B------:R-:W-:-:S04]  /*40f0*/  UIADD3 UR4, UR4, 0x80, URZ ;  /* 0x0000008004047890 */ /* 0x000fc8000fffe03f */
[----:B------:R-:W-:-:S09]  /*4100*/  UPRMT UR4, UR50, 0x654, UR4 ;  /* 0x0000065432047896 */ /* 0x000fd20008000004 */
[----:B------:R-:W-:Y:S03]  /*4110*/  SYNCS.ARRIVE.TRANS64.RED.A1T0 RZ, [UR4], RZ ;  /* 0x000000ffffff79a7 */ /* 0x000fe60008100404 */
.L_x_76:
[----:B------:R-:W-:Y:S05]  /*4120*/  BSYNC B0 ;  /* 0x0000000000007941 */ /* 0x000fea0003800000 */
.L_x_75:
[----:B------:R-:W-:Y:S01]  /*4130*/  UIADD3 UR4, UR40, 0x1, URZ ;  /* 0x0000000128047890 */ /* 0x000fe2000fffe03f */
[----:B------:R-:W-:Y:S03]  /*4140*/  BSSY B0, `(.L_x_78) ;  /* 0x0000012000007945 */ /* 0x000fe60003800000 */
[----:B------:R-:W-:-:S04]  /*4150*/  UISETP.NE.AND UP0, UPT, UR4, 0x4, UPT ;  /* 0x000000040400788c */ /* 0x000fc8000bf05270 */
[----:B------:R-:W-:Y:S01]  /*4160*/  USEL UR40, UR4, URZ, UP0 ;  /* 0x0000003f04287287 */ /* 0x000fe20008000000 */
[----:B------:R-:W-:Y:S11]  /*4170*/  @P1 BRA `(.L_x_79) ;  /* 0x0000000000381947 */ /* 0x000ff60003800000 */
[----:B------:R-:W-:-:S13]  /*4180*/  ISETP.NE.AND P2, PT, R109, 0x3, PT ;  /* 0x000000036d00780c */ /* 0x000fda0003f45270 */
[----:B------:R-:W-:Y:S05]  /*4190*/  @!P2 BRA `(.L_x_80) ;  /* 0x000000000004a947 */ /* 0x000fea0003800000 */
[----:B------:R-:W-:Y:S01]  /*41a0*/  BPT.TRAP 0x1 ;  /* 0x000000040000795c */ /* 0x000fe20000300000 */
.L_x_80:
[----:B------:R-:W-:Y:S01]  /*41b0*/  SHF.L.U32 R12, R12, 0x1f, RZ ;  /* 0x0000001f0c0c7819 */ /* 0x000fe200000006ff */
[C---:B------:R-:W-:Y:S01]  /*41c0*/  @!P3 IMAD R24, R3.reuse, 0x2000, R24 ;  /* 0x000020000318b824 */ /* 0x040fe200078e0218 */
[----:B------:R-:W-:Y:S01]  /*41d0*/  LEA R13, R3, UR51, 0x3 ;  /* 0x00000033030d7c11 */ /* 0x000fe2000f8e18ff */
[----:B------:R-:W-:Y:S02]  /*41e0*/  BSSY B1, `(.L_x_81) ;  /* 0x0000004000017945 */ /* 0x000fe40003800000 */
[----:B------:R-:W-:Y:S01]  /*41f0*/  @!P3 IMAD R3, R97, 0x2, R24 ;  /* 0x000000026103b824 */ /* 0x000fe200078e0218 */
[----:B------:R-:W2:Y:S02]  /*4200*/  SYNCS.PHASECHK.TRANS64.TRYWAIT P2, [R13+URZ+0x60], R12 ;  /* 0x0000600c0d0075a7 */ /* 0x000ea4000804017f */
[----:B--2---:R-:W-:Y:S05]  /*4210*/  @!P2 BRA `(.L_x_82) ;  /* 0x000000380088a947 */ /* 0x004fea0003800000 */
.L_x_170:
[----:B------:R-:W-:Y:S05]  /*4220*/  BSYNC B1 ;  /* 0x0000000000017941 */ /* 0x000fea0003800000 */
.L_x_81:
[----:B------:R-:W-:Y:S05]  /*4230*/  @!P3 WARPSYNC.ALL ;  /* 0x000000000000b948 */ /* 0x000fea0003800000 */
[----:B------:R3:W4:Y:S04]  /*4240*/  @!P3 LDSM.16.M88.4 R8, [R24] ;  /* 0x000000001808b83b */ /* 0x0007280000000200 */
[----:B------:R3:W1:Y:S02]  /*4250*/  @!P3 LDSM.16.M88.4 R4, [R3] ;  /* 0x000000000304b83b */ /* 0x0006640000000200 */
.L_x_79:
[----:B------:R-:W-:Y:S05]  /*4260*/  BSYNC B0 ;  /* 0x0000000000007941 */ /* 0x000fea0003800000 */
.L_x_78:
[--C-:B----4-:R-:W-:Y:S02]  /*4270*/  HADD2.F32 R15, -RZ, R9.reuse.H0_H0 ;  /* 0x20000009ff0f7230 */ /* 0x110fe40000004100 */
[C-C-:B------:R-:W-:Y:S01]  /*4280*/  FFMA R72, R90.reuse, R72, R21.reuse ;  /* 0x000000485a487223 */ /* 0x140fe20000000015 */
[C-C-:B--2---:R-:W-:Y:S01]  /*4290*/  FFMA R12, R90.reuse, R73, R21.reuse ;  /* 0x000000495a0c7223 */ /* 0x144fe20000000015 */
[C-C-:B------:R-:W-:Y:S01]  /*42a0*/  FFMA R76, R90.reuse, R76, R21.reuse ;  /* 0x0000004c5a4c7223 */ /* 0x140fe20000000015 */
[C-C-:B---3--:R-:W-:Y:S01]  /*42b0*/  FFMA R24, R90.reuse, R77, R21.reuse ;  /* 0x0000004d5a187223 */ /* 0x148fe20000000015 */
[C-C-:B------:R-:W-:Y:S01]  /*42c0*/  FFMA R80, R90.reuse, R80, R21.reuse ;  /* 0x000000505a507223 */ /* 0x140fe20000000015 */
[C-C-:B------:R-:W-:Y:S01]  /*42d0*/  FFMA R28, R90.reuse, R81, R21.reuse ;  /* 0x000000515a1c7223 */ /* 0x140fe20000000015 */
[C-C-:B------:R-:W-:Y:S01]  /*42e0*/  FFMA R84, R90.reuse, R84, R21.reuse ;  /* 0x000000545a547223 */ /* 0x140fe20000000015 */
[C---:B------:R-:W-:Y:S01]  /*42f0*/  FFMA R32, R90.reuse, R85, R21 ;  /* 0x000000555a207223 */ /* 0x040fe20000000015 */
[C-C-:B------:R-:W-:Y:S01]  /*4300*/  FFMA R74, R90.reuse, R74, R23.reuse ;  /* 0x0000004a5a4a7223 */ /* 0x140fe20000000017 */
[C-C-:B------:R-:W-:Y:S01]  /*4310*/  FFMA R14, R90.reuse, R75, R23.reuse ;  /* 0x0000004b5a0e7223 */ /* 0x140fe20000000017 */
[C-C-:B------:R-:W-:Y:S01]  /*4320*/  FFMA R78, R90.reuse, R78, R23.reuse ;  /* 0x0000004e5a4e7223 */ /* 0x140fe20000000017 */
[C-C-:B------:R-:W-:Y:S01]  /*4330*/  FFMA R26, R90.reuse, R79, R23.reuse ;  /* 0x0000004f5a1a7223 */ /* 0x140fe20000000017 */
[C-C-:B------:R-:W-:Y:S01]  /*4340*/  FFMA R82, R90.reuse, R82, R23.reuse ;  /* 0x000000525a527223 */ /* 0x140fe20000000017 */
[C-C-:B------:R-:W-:Y:S01]  /*4350*/  FFMA R30, R90.reuse, R83, R23.reuse ;  /* 0x000000535a1e7223 */ /* 0x140fe20000000017 */
[C-C-:B------:R-:W-:Y:S01]  /*4360*/  FFMA R86, R90.reuse, R86, R23.reuse ;  /* 0x000000565a567223 */ /* 0x140fe20000000017 */
[----:B------:R-:W-:Y:S01]  /*4370*/  FFMA R34, R90, R87, R23 ;  /* 0x000000575a227223 */ /* 0x000fe20000000017 */
[----:B------:R-:W-:-:S02]  /*4380*/  HADD2.F32 R9, -RZ, R9.H1_H1 ;  /* 0x30000009ff097230 */ /* 0x000fc40000004100 */
[-C--:B------:R-:W-:Y:S01]  /*4390*/  FFMA R15, R15, R103.reuse, R74 ;  /* 0x000000670f0f7223 */ /* 0x080fe2000000004a */
[----:B------:R-:W-:Y:S01]  /*43a0*/  HADD2.F32 R25, -RZ, R11.H0_H0 ;  /* 0x2000000bff197230 */ /* 0x000fe20000004100 */
[----:B------:R-:W-:Y:S05]  /*43b0*/  WARPSYNC.ALL ;  /* 0x0000000000007948 */ /* 0x000fea0003800000 */
[----:B-1----:R-:W-:Y:S02]  /*43c0*/  HADD2.F32 R31, -RZ, R5.H0_H0 ;  /* 0x20000005ff1f7230 */ /* 0x002fe40000004100 */
[----:B------:R-:W-:Y:S01]  /*43d0*/  FFMA R14, R9, R103, R14 ;  /* 0x00000067090e7223 */ /* 0x000fe2000000000e */
[----:B------:R-:W-:-:S02]  /*43e0*/  HADD2.F32 R3, -RZ, R8.H0_H0 ;  /* 0x20000008ff037230 */ /* 0x000fc40000004100 */
[-C--:B------:R-:W-:Y:S01]  /*43f0*/  FFMA R25, R25, R103.reuse, R78 ;  /* 0x0000006719197223 */ /* 0x080fe2000000004e */
[----:B------:R-:W-:Y:S02]  /*4400*/  HADD2.F32 R13, -RZ, R8.H1_H1 ;  /* 0x30000008ff0d7230 */ /* 0x000fe40000004100 */
[-C--:B------:R-:W-:Y:S01]  /*4410*/  FFMA R31, R31, R103.reuse, R82 ;  /* 0x000000671f1f7223 */ /* 0x080fe20000000052 */
[--C-:B------:R-:W-:Y:S02]  /*4420*/  HADD2.F32 R21, -RZ, R10.reuse.H0_H0 ;  /* 0x2000000aff157230 */ /* 0x100fe40000004100 */
[-C--:B------:R-:W-:Y:S01]  /*4430*/  FFMA R3, R3, R103.reuse, R72 ;  /* 0x0000006703037223 */ /* 0x080fe20000000048 */
[----:B------:R-:W-:Y:S02]  /*4440*/  HADD2.F32 R23, -RZ, R10.H1_H1 ;  /* 0x3000000aff177230 */ /* 0x000fe40000004100 */
[----:B------:R-:W-:Y:S01]  /*4450*/  FFMA R12, R13, R103, R12 ;  /* 0x000000670d0c7223 */ /* 0x000fe2000000000c */
[----:B------:R-:W-:-:S02]  /*4460*/  HADD2.F32 R11, -RZ, R11.H1_H1 ;  /* 0x3000000bff0b7230 */ /* 0x000fc40000004100 */
[-C--:B------:R-:W-:Y:S01]  /*4470*/  FFMA R21, R21, R103.reuse, R76 ;  /* 0x0000006715157223 */ /* 0x080fe2000000004c */
[----:B------:R-:W-:Y:S02]  /*4480*/  HADD2.F32 R5, -RZ, R5.H1_H1 ;  /* 0x30000005ff057230 */ /* 0x000fe40000004100 */
[-C--:B------:R-:W-:Y:S01]  /*4490*/  FFMA R24, R23, R103.reuse, R24 ;  /* 0x0000006717187223 */ /* 0x080fe20000000018 */
[----:B------:R-:W-:Y:S02]  /*44a0*/  HADD2.F32 R37, -RZ, R7.H0_H0 ;  /* 0x20000007ff257230 */ /* 0x000fe40000004100 */
[-C--:B------:R-:W-:Y:S01]  /*44b0*/  FFMA R26, R11, R103.reuse, R26 ;  /* 0x000000670b1a7223 */ /* 0x080fe2000000001a */
[--C-:B------:R-:W-:Y:S02]  /*44c0*/  HADD2.F32 R27, -RZ, R4.reuse.H0_H0 ;  /* 0x20000004ff1b7230 */ /* 0x100fe40000004100 */
[----:B------:R-:W-:Y:S01]  /*44d0*/  FFMA R30, R5, R103, R30 ;  /* 0x00000067051e7223 */ /* 0x000fe2000000001e */
[----:B------:R-:W-:-:S02]  /*44e0*/  HADD2.F32 R29, -RZ, R4.H1_H1 ;  /* 0x30000004ff1d7230 */ /* 0x000fc40000004100 */
[-C--:B------:R-:W-:Y:S01]  /*44f0*/  FFMA R37, R37, R103.reuse, R86 ;  /* 0x0000006725257223 */ /* 0x080fe20000000056 */
[--C-:B------:R-:W-:Y:S02]  /*4500*/  HADD2.F32 R33, -RZ, R6.reuse.H0_H0 ;  /* 0x20000006ff217230 */ /* 0x100fe40000004100 */
[-C--:B------:R-:W-:Y:S01]  /*4510*/  FFMA R27, R27, R103.reuse, R80 ;  /* 0x000000671b1b7223 */ /* 0x080fe20000000050 */
[----:B------:R-:W-:Y:S02]  /*4520*/  HADD2.F32 R35, -RZ, R6.H1_H1 ;  /* 0x30000006ff237230 */ /* 0x000fe40000004100 */
[-C--:B------:R-:W-:Y:S01]  /*4530*/  FFMA R28, R29, R103.reuse, R28 ;  /* 0x000000671d1c7223 */ /* 0x080fe2000000001c */
[----:B------:R-:W-:Y:S02]  /*4540*/  HADD2.F32 R7, -RZ, R7.H1_H1 ;  /* 0x30000007ff077230 */ /* 0x000fe40000004100 */
[----:B------:R-:W-:Y:S01]  /*4550*/  FFMA R33, R33, R103, R84 ;  /* 0x0000006721217223 */ /* 0x000fe20000000054 */
[----:B------:R-:W-:Y:S01]  /*4560*/  F2FP.RELU.F16.F32.PACK_AB R13, R14, R15 ;  /* 0x0000000f0e0d723e */ /* 0x000fe200000008ff */
[----:B------:R-:W-:Y:S01]  /*4570*/  FFMA R32, R35, R103, R32 ;  /* 0x0000006723207223 */ /* 0x000fe20000000020 */
[----:B------:R-:W-:Y:S01]  /*4580*/  F2FP.RELU.F16.F32.PACK_AB R12, R12, R3 ;  /* 0x000000030c0c723e */ /* 0x000fe200000008ff */
[----:B------:R-:W-:Y:S01]  /*4590*/  FFMA R34, R7, R103, R34 ;  /* 0x0000006707227223 */ /* 0x000fe20000000022 */
[----:B------:R-:W-:Y:S01]  /*45a0*/  F2FP.RELU.F16.F32.PACK_AB R14, R24, R21 ;  /* 0x00000015180e723e */ /* 0x000fe200000008ff */
[----:B------:R-:W-:Y:S01]  /*45b0*/  BSSY B0, `(.L_x_83) ;  /* 0x0000019000007945 */ /* 0x000fe20003800000 */
[----:B------:R-:W-:-:S02]  /*45c0*/  F2FP.RELU.F16.F32.PACK_AB R15, R26, R25 ;  /* 0x000000191a0f723e */ /* 0x000fc400000008ff */
        /* <DEDUP_REMOVED lines=23> */
.L_x_84:
[----:B------:R-:W-:Y:S05]  /*4740*/  BSYNC B0 ;  /* 0x0000000000007941 */ /* 0x000fea0003800000 */
.L_x_83:
[----:B------:R-:W-:Y:S06]  /*4750*/  BAR.SYNC.DEFER_BLOCKING 0x1, 0x100 ;  /* 0x0044000000007b1d */ /* 0x000fec0000010000 */
[----:B------:R-:W-:Y:S04]  /*4760*/  BSSY B0, `(.L_x_85) ;  /* 0x0000009000007945 */ /* 0x000fe80003800000 */
[----:B------:R-:W-:Y:S05]  /*4770*/  @P1 BRA `(.L_x_86) ;  /* 0x00000000001c1947 */ /* 0x000fea0003800000 */
[----:B------:R-:W-:-:S13]  /*4780*/  ISETP.NE.AND P0, PT, R109, 0x3, PT ;  /* 0x000000036d00780c */ /* 0x000fda0003f05270 */
[----:B------:R-:W-:Y:S05]  /*4790*/  @!P0 BRA `(.L_x_87) ;  /* 0x0000000000048947 */ /* 0x000fea0003800000 */
[----:B------:R-:W-:Y:S01]  /*47a0*/  BPT.TRAP 0x1 ;  /* 0x000000040000795c */ /* 0x000fe20000300000 */
.L_x_87:
[----:B------:R-:W-:-:S04]  /*47b0*/  ULEA UR4, UR40, UR51, 0x3 ;  /* 0x0000003328047291 */ /* 0x000fc8000f8e183f */
[----:B------:R-:W-:-:S04]  /*47c0*/  UIADD3 UR4, UR4, 0x80, URZ ;  /* 0x0000008004047890 */ /* 0x000fc8000fffe03f */
[----:B------:R-:W-:-:S09]  /*47d0*/  UPRMT UR4, UR50, 0x654, UR4 ;  /* 0x0000065432047896 */ /* 0x000fd20008000004 */
[----:B------:R-:W-:Y:S03]  /*47e0*/  SYNCS.ARRIVE.TRANS64.RED.A1T0 RZ, [UR4], RZ ;  /* 0x000000ffffff79a7 */ /* 0x000fe60008100404 */
.L_x_86:
[----:B------:R-:W-:Y:S05]  /*47f0*/  BSYNC B0 ;  /* 0x0000000000007941 */ /* 0x000fea0003800000 */
.L_x_85:
[----:B------:R-:W-:Y:S01]  /*4800*/  IADD3 R16, P0, R16, UR38, RZ ;  /* 0x0000002610107c10 */ /* 0x000fe2000ff1e0ff */
[----:B------:R-:W-:Y:S01]  /*4810*/  ULDC.64 UR4, c[0x0][0x8f8] ;  /* 0x00023e0000047ab9 */ /* 0x000fe20000000a00 */
[----:B------:R-:W-:Y:S01]  /*4820*/  UIADD3 UR40, UR40, 0x1, URZ ;  /* 0x0000000128287890 */ /* 0x000fe2000fffe03f */
[----:B------:R-:W-:Y:S01]  /*4830*/  PRMT R3, RZ, 0x7610, R3 ;  /* 0x00007610ff037816 */ /* 0x000fe20000000003 */
[----:B------:R-:W-:Y:S01]  /*4840*/  UMOV UR47, 0xffffffff ;  /* 0xffffffff002f7882 */ /* 0x000fe20000000000 */
[----:B------:R-:W-:Y:S01]  /*4850*/  IADD3.X R17, R17, UR37, RZ, P0, !PT ;  /* 0x0000002511117c10 */ /* 0x000fe200087fe4ff */
[----:B------:R-:W-:Y:S01]  /*4860*/  UISETP.NE.AND UP0, UPT, UR40, 0x4, UPT ;  /* 0x000000042800788c */ /* 0x000fe2000bf05270 */
[----:B------:R-:W-:Y:S01]  /*4870*/  ISETP.GE.U32.AND P0, PT, R16, UR4, PT ;  /* 0x0000000410007c0c */ /* 0x000fe2000bf06070 */
[----:B------:R-:W-:Y:S02]  /*4880*/  IMAD.MOV.U32 R106, RZ, RZ, -0x1 ;  /* 0xffffffffff6a7424 */ /* 0x000fe400078e00ff */
[----:B------:R-:W-:Y:S01]  /*4890*/  USEL UR40, UR40, URZ, UP0 ;  /* 0x0000003f28287287 */ /* 0x000fe20008000000 */
[----:B------:R-:W-:Y:S01]  /*48a0*/  ISETP.GE.U32.AND.EX P0, PT, R17, UR5, PT, P0 ;  /* 0x0000000511007c0c */ /* 0x000fe2000bf06100 */
[----:B------:R-:W-:-:S12]  /*48b0*/  IMAD.MOV.U32 R104, RZ, RZ, -0x1 ;  /* 0xffffffffff687424 */ /* 0x000fd800078e00ff */
[----:B------:R-:W-:Y:S05]  /*48c0*/  @P0 BRA `(.L_x_88) ;  /* 0x0000000400540947 */ /* 0x000fea0003800000 */
[----:B------:R-:W2:Y:S01]  /*48d0*/  LDC.64 R10, c[0x0][0x8d0] ;  /* 0x00023400ff0a7b82 */ /* 0x000ea20000000a00 */
[----:B-1----:R-:W1:Y:S01]  /*48e0*/  S2R R22, SR_CTAID.X ;  /* 0x0000000000167919 */ /* 0x002e620000002500 */
[----:B------:R-:W-:Y:S01]  /*48f0*/  IMAD.MOV.U32 R8, RZ, RZ, R16 ;  /* 0x000000ffff087224 */ /* 0x000fe200078e0010 */
[----:B------:R-:W-:Y:S01]  /*4900*/  MOV R9, R17 ;  /* 0x0000001100097202 */ /* 0x000fe20000000f00 */
[----:B------:R-:W3:Y:S04]  /*4910*/  S2R R23, SR_CTAID.Y ;  /* 0x0000000000177919 */ /* 0x000ee80000002600 */
[----:B------:R-:W4:Y:S08]  /*4920*/  LDC R12, c[0x0][0x8d8] ;  /* 0x00023600ff0c7b82 */ /* 0x000f300000000800 */
[----:B------:R-:W1:Y:S01]  /*4930*/  LDC.64 R20, c[0x0][0x8c8] ;  /* 0x00023200ff147b82 */ /* 0x000e620000000a00 */
[----:B--2---:R-:W-:-:S04]  /*4940*/  ISETP.NE.U32.AND P0, PT, R10, RZ, PT ;  /* 0x000000ff0a00720c */ /* 0x004fc80003f05070 */
[----:B------:R-:W-:-:S13]  /*4950*/  ISETP.NE.AND.EX P0, PT, R11, RZ, PT, P0 ;  /* 0x000000ff0b00720c */ /* 0x000fda0003f05300 */
[----:B-1-34-:R-:W-:Y:S05]  /*4960*/  @!P0 BRA `(.L_x_89) ;  /* 0x0000000000288947 */ /* 0x01afea0003800000 */
[----:B------:R-:W1:Y:S02]  /*4970*/  LDC R3, c[0x0][0x8dc] ;  /* 0x00023700ff037b82 */ /* 0x000e640000000800 */
[----:B-1----:R-:W-:-:S05]  /*4980*/  IADD3 R3, P0, R16, R3, RZ ;  /* 0x0000000310037210 */ /* 0x002fca0007f1e0ff */
        /* <DEDUP_REMOVED lines=8> */
.L_x_89:
[-CC-:B------:R-:W-:Y:S01]  /*4a10*/  SHF.R.U64 R29, R8, R12.reuse, R9.reuse ;  /* 0x0000000c081d7219 */ /* 0x180fe20000001209 */
[----:B------:R-:W1:Y:S01]  /*4a20*/  LDC.64 R14, c[0x0][0x8e8] ;  /* 0x00023a00ff0e7b82 */ /* 0x000e620000000a00 */
[----:B------:R-:W-:Y:S01]  /*4a30*/  SHF.R.U32.HI R3, RZ, R12, R9 ;  /* 0x0000000cff037219 */ /* 0x000fe20000011609 */
[----:B------:R-:W-:Y:S01]  /*4a40*/  ULDC UR4, c[0x0][0x150] ;  /* 0x0000540000047ab9 */ /* 0x000fe20000000800 */
[----:B------:R-:W-:Y:S02]  /*4a50*/  IADD3 R7, P0, RZ, -R29, RZ ;  /* 0x8000001dff077210 */ /* 0x000fe40007f1e0ff */
[----:B------:R-:W-:-:S03]  /*4a60*/  I2FP.F32.U32 R9, R22 ;  /* 0x0000001600097245 */ /* 0x000fc60000201000 */
[----:B------:R-:W2:Y:S01]  /*4a70*/  LDC R8, c[0x0][0x8c0] ;  /* 0x00023000ff087b82 */ /* 0x000ea20000000800 */
[----:B------:R-:W-:Y:S02]  /*4a80*/  IMAD.X R3, RZ, RZ, ~R3, P0 ;  /* 0x000000ffff037224 */ /* 0x000fe400000e0e03 */
[----:B------:R-:W-:Y:S01]  /*4a90*/  FMUL R9, R9, UR4 ;  /* 0x0000000409097c20 */ /* 0x000fe20008400000 */
[----:B------:R-:W-:Y:S01]  /*4aa0*/  IMAD.WIDE.U32 R4, R7, R20, R16 ;  /* 0x0000001407047225 */ /* 0x000fe200078e0010 */
[----:B------:R-:W-:-:S03]  /*4ab0*/  ULDC UR4, c[0x0][0x154] ;  /* 0x0000550000047ab9 */ /* 0x000fc60000000800 */
[----:B------:R-:W-:Y:S01]  /*4ac0*/  IMAD R6, R3, R20, RZ ;  /* 0x0000001403067224 */ /* 0x000fe200078e02ff */
[----:B------:R-:W3:Y:S01]  /*4ad0*/  LDC R12, c[0x0][0x8b0] ;  /* 0x00022c00ff0c7b82 */ /* 0x000ee20000000800 */
[----:B------:R-:W4:Y:S02]  /*4ae0*/  F2I.U32.TRUNC.NTZ R9, R9 ;  /* 0x0000000900097305 */ /* 0x000f24000020f000 */
[----:B------:R-:W-:-:S04]  /*4af0*/  IMAD R3, R7, R21, R6 ;  /* 0x0000001507037224 */ /* 0x000fc800078e0206 */
[----:B------:R-:W-:Y:S01]  /*4b00*/  IMAD.IADD R3, R5, 0x1, R3 ;  /* 0x0000000105037824 */ /* 0x000fe200078e0203 */
[----:B------:R-:W5:Y:S01]  /*4b10*/  LDC R11, c[0x0][0x900] ;  /* 0x00024000ff0b7b82 */ /* 0x000f620000000800 */
[----:B------:R-:W-:Y:S02]  /*4b20*/  I2FP.F32.U32 R5, R23 ;  /* 0x0000001700057245 */ /* 0x000fe40000201000 */
[----:B-1----:R-:W-:-:S03]  /*4b30*/  ISETP.NE.U32.AND P0, PT, R14, RZ, PT ;  /* 0x000000ff0e00720c */ /* 0x002fc60003f05070 */
[----:B------:R-:W-:Y:S01]  /*4b40*/  FMUL R6, R5, UR4 ;  /* 0x0000000405067c20 */ /* 0x000fe20008400000 */
[----:B------:R-:W-:Y:S01]  /*4b50*/  ISETP.NE.AND.EX P0, PT, R15, RZ, PT, P0 ;  /* 0x000000ff0f00720c */ /* 0x000fe20003f05300 */
[----:B------:R-:W1:Y:S01]  /*4b60*/  LDC R7, c[0x0][0x144] ;  /* 0x00005100ff077b82 */ /* 0x000e620000000800 */
[-CC-:B--2---:R-:W-:Y:S01]  /*4b70*/  SHF.R.U64 R10, R4, R8.reuse, R3.reuse ;  /* 0x00000008040a7219 */ /* 0x184fe20000001203 */
[----:B------:R2:W1:Y:S01]  /*4b80*/  F2I.U32.TRUNC.NTZ R20, R6 ;  /* 0x0000000600147305 */ /* 0x000462000020f000 */
[----:B------:R-:W-:Y:S02]  /*4b90*/  SHF.R.U32.HI R3, RZ, R8, R3 ;  /* 0x00000008ff037219 */ /* 0x000fe40000011603 */
[----:B----4-:R-:W-:-:S03]  /*4ba0*/  IADD3 R9, -R9, RZ, RZ ;  /* 0x000000ff09097210 */ /* 0x010fc60007ffe1ff */
[----:B------:R-:W4:Y:S01]  /*4bb0*/  LDC R24, c[0x0][0x148] ;  /* 0x00005200ff187b82 */ /* 0x000f220000000800 */
[-CC-:B---3--:R-:W-:Y:S02]  /*4bc0*/  SHF.R.U64 R13, R10, R12.reuse, R3.reuse ;  /* 0x0000000c0a0d7219 */ /* 0x188fe40000001203 */
[----:B------:R-:W-:-:S05]  /*4bd0*/  SHF.R.U32.HI R4, RZ, R12, R3 ;  /* 0x0000000cff047219 */ /* 0x000fca0000011603 */
[----:B------:R-:W3:Y:S01]  /*4be0*/  LDC R21, c[0x0][0x8a8] ;  /* 0x00022a00ff157b82 */ /* 0x000ee20000000800 */
[-CC-:B-----5:R-:W-:Y:S02]  /*4bf0*/  SHF.R.U64 R12, R13, R11.reuse, R4.reuse ;  /* 0x0000000b0d0c7219 */ /* 0x1a0fe40000001204 */
[----:B------:R-:W-:-:S03]  /*4c00*/  SHF.R.U32.HI R5, RZ, R11, R4 ;  /* 0x0000000bff057219 */ /* 0x000fc60000011604 */
[----:B------:R-:W-:Y:S02]  /*4c10*/  IMAD.MOV.U32 R4, RZ, RZ, R12 ;  /* 0x000000ffff047224 */ /* 0x000fe400078e000c */
[----:B------:R-:W2:Y:S01]  /*4c20*/  LDC R26, c[0x0][0x8f0] ;  /* 0x00023c00ff1a7b82 */ /* 0x000ea20000000800 */
[----:B-1----:R-:W-:-:S07]  /*4c30*/  IMAD R25, R7, R9, R22 ;  /* 0x0000000907197224 */ /* 0x002fce00078e0216 */
[----:B------:R-:W1:Y:S08]  /*4c40*/  LDC R27, c[0x0][0x8e0] ;  /* 0x00023800ff1b7b82 */ /* 0x000e700000000800 */
[----:B------:R-:W1:Y:S01]  /*4c50*/  LDC R28, c[0x0][0x8b8] ;  /* 0x00022e00ff1c7b82 */ /* 0x000e620000000800 */
[----:B----4-:R-:W-:Y:S05]  /*4c60*/  @!P0 BRA `(.L_x_90) ;  /* 0x0000000000288947 */ /* 0x010fea0003800000 */
[----:B------:R-:W4:Y:S02]  /*4c70*/  LDC R3, c[0x0][0x8f4] ;  /* 0x00023d00ff037b82 */ /* 0x000f240000000800 */
[----:B----4-:R-:W-:-:S05]  /*4c80*/  IADD3 R3, P0, R12, R3, RZ ;  /* 0x000000030c037210 */ /* 0x010fca0007f1e0ff */
[----:B------:R-:W-:-:S04]  /*4c90*/  IMAD.X R11, RZ, RZ, R5, P0 ;  /* 0x000000ffff0b7224 */ /* 0x000fc800000e0605 */
[----:B------:R-:W-:-:S04]  /*4ca0*/  IMAD.WIDE.U32 R4, R11, R14, RZ ;  /* 0x0000000e0b047225 */ /* 0x000fc800078e00ff */
[----:B--2---:R-:W-:-:S04]  /*4cb0*/  IMAD.WIDE.U32 R6, P0, R3, R15, R4 ;  /* 0x0000000f03067225 */ /* 0x004fc80007800004 */
[----:B------:R-:W-:-:S04]  /*4cc0*/  IMAD.WIDE.U32 R4, R3, R14, RZ ;  /* 0x0000000e03047225 */ /* 0x000fc800078e00ff */
[----:B------:R-:W-:Y:S01]  /*4cd0*/  IMAD.X R9, RZ, RZ, RZ, P0 ;  /* 0x000000ffff097224 */ /* 0x000fe200000e06ff */
[----:B------:R-:W-:Y:S01]  /*4ce0*/  IADD3 RZ, P0, R5, R6, RZ ;  /* 0x0000000605ff7210 */ /* 0x000fe20007f1e0ff */
[----:B------:R-:W-:-:S04]  /*4cf0*/  IMAD.MOV.U32 R8, RZ, RZ, R7 ;  /* 0x000000ffff087224 */ /* 0x000fc800078e0007 */
[----:B------:R-:W-:-:S08]  /*4d00*/  IMAD.WIDE.U32.X R4, R11, R15, R8, P0 ;  /* 0x0000000f0b047225 */ /* 0x000fd000000e0408 */
.L_x_90:
[----:B------:R-:W-:Y:S01]  /*4d10*/  ISETP.NE.AND P0, PT, R2, 0x1, PT ;  /* 0x000000010200780c */ /* 0x000fe20003f05270 */
[----:B------:R-:W-:Y:S01]  /*4d20*/  IMAD.MOV R20, RZ, RZ, -R20 ;  /* 0x000000ffff147224 */ /* 0x000fe200078e0a14 */
[----:B--2---:R-:W-:Y:S02]  /*4d30*/  SHF.R.U64 R4, R4, R26, R5 ;  /* 0x0000001a04047219 */ /* 0x004fe40000001205 */
[----:B------:R-:W-:Y:S02]  /*4d40*/  LOP3.LUT R3, R13, R98, RZ, 0xc0, !PT ;  /* 0x000000620d037212 */ /* 0x000fe400078ec0ff */
[----:B---3--:R-:W-:Y:S01]  /*4d50*/  IADD3 R7, R21, -0x1, RZ ;  /* 0xffffffff15077810 */ /* 0x008fe20007ffe0ff */
[----:B------:R-:W-:Y:S01]  /*4d60*/  IMAD.MOV R5, RZ, RZ, -R4 ;  /* 0x000000ffff057224 */ /* 0x000fe200078e0a04 */
[----:B------:R-:W-:Y:S01]  /*4d70*/  R2UR UR47, R29 ;  /* 0x000000001d2f72ca */ /* 0x000fe200000e0000 */
[----:B------:R-:W-:Y:S01]  /*4d80*/  IMAD R106, R94, R4, R3 ;  /* 0x000000045e6a7224 */ /* 0x000fe200078e0203 */
[----:B------:R-:W-:Y:S01]  /*4d90*/  LOP3.LUT R10, R10, R7, RZ, 0xc0, !PT ;  /* 0x000000070a0a7212 */ /* 0x000fe200078ec0ff */
[----:B-1----:R-:W-:-:S02]  /*4da0*/  IMAD R3, R5, R27, R12 ;  /* 0x0000001b05037224 */ /* 0x002fc400078e020c */
[----:B------:R-:W-:Y:S02]  /*4db0*/  @P0 IMAD R25, R24, R20, R23 ;  /* 0x0000001418190224 */ /* 0x000fe400078e0217 */
[----:B------:R-:W-:Y:S02]  /*4dc0*/  IMAD R3, R3, R21, R10 ;  /* 0x0000001503037224 */ /* 0x000fe400078e020a */
[----:B------:R-:W-:Y:S02]  /*4dd0*/  IMAD R106, R106, R28, R25 ;  /* 0x0000001c6a6a7224 */ /* 0x000fe400078e0219 */
[----:B------:R-:W-:-:S03]  /*4de0*/  IMAD.MOV.U32 R4, RZ, RZ, 0x1 ;  /* 0x00000001ff047424 */ /* 0x000fc600078e00ff */
[----:B------:R-:W-:Y:S02]  /*4df0*/  SEL R104, R3, R106, !P0 ;  /* 0x0000006a03687207 */ /* 0x000fe40004000000 */
[----:B------:R-:W-:Y:S02]  /*4e00*/  SEL R106, R106, R3, !P0 ;  /* 0x000000036a6a7207 */ /* 0x000fe40004000000 */
[----:B------:R-:W-:-:S07]  /*4e10*/  PRMT R3, R4, 0x7610, R3 ;  /* 0x0000761004037816 */ /* 0x000fce0000000003 */
.L_x_88:
[----:B------:R-:W-:Y:S01]  /*4e20*/  LOP3.LUT P0, RZ, R3, 0xff, RZ, 0xc0, !PT ;  /* 0x000000ff03ff7812 */ /* 0x000fe2000780c0ff */
[----:B------:R-:W-:Y:S01]  /*4e30*/  UIMAD.WIDE.U32 UR4, UR43, -0x55555555, URZ ;  /* 0xaaaaaaab2b0478a5 */ /* 0x000fe2000f8e003f */
[----:B------:R-:W-:Y:S01]  /*4e40*/  IMAD.MOV.U32 R103, RZ, RZ, R0 ;  /* 0x000000ffff677224 */ /* 0x000fe200078e0000 */
[----:B------:R-:W-:Y:S02]  /*4e50*/  UIADD3 UR41, UR41, 0x4, URZ ;  /* 0x0000000429297890 */ /* 0x000fe4000fffe03f */
[----:B------:R-:W-:-:S04]  /*4e60*/  USHF.R.U32.HI UR4, URZ, 0x2, UR5 ;  /* 0x000000023f047899 */ /* 0x000fc80008011605 */
[----:B------:R-:W-:-:S04]  /*4e70*/  UIMAD UR43, UR4, -0x6, UR43 ;  /* 0xfffffffa042b78a4 */ /* 0x000fc8000f8e022b */
[----:B------:R-:W-:Y:S08]  /*4e80*/  @P0 BRA `(.L_x_91) ;  /* 0xffffffc800200947 */ /* 0x000ff0000383ffff */
[----:B------:R-:W-:-:S13]  /*4e90*/  PLOP3.LUT P0, PT, PT, PT, PT, 0x8, 0x0 ;  /* 0x000000000000781c */ /* 0x000fda0003f0e170 */
.L_x_18:
[----:B------:R-:W-:Y:S05]  /*4ea0*/  @P0 BRA `(.L_x_10) ;  /* 0x0000002800f00947 */ /* 0x000fea0003800000 */
[----:B------:R-:W-:Y:S01]  /*4eb0*/  ULDC.64 UR6, c[0x0][0x588] ;  /* 0x0001620000067ab9 */ /* 0x000fe20000000a00 */
[----:B------:R-:W-:Y:S01]  /*4ec0*/  ISETP.NE.U32.AND P1, PT, R111, RZ, PT ;  /* 0x000000ff6f00720c */ /* 0x000fe20003f25070 */
[----:B------:R-:W-:-:S04]  /*4ed0*/  DEPBAR.LE SB0, 0x0 ;  /* 0x000080000000791a */ /* 0x000fc80000000000 */
[----:B------:R-:W-:Y:S01]  /*4ee0*/  ISETP.NE.U32.AND P0, PT, RZ, UR6, PT ;  /* 0x00000006ff007c0c */ /* 0x000fe2000bf05070 */
[----:B------:R-:W-:Y:S01]  /*4ef0*/  BSSY B0, `(.L_x_92) ;  /* 0x0000015000007945 */ /* 0x000fe20003800000 */
[----:B------:R-:W-:Y:S02]  /*4f00*/  ISETP.NE.AND.EX P1, PT, R112, RZ, PT, P1 ;  /* 0x000000ff7000720c */ /* 0x000fe40003f25310 */
[----:B------:R-:W-:-:S13]  /*4f10*/  ISETP.NE.AND.EX P0, PT, RZ, UR7, PT, P0 ;  /* 0x00000007ff007c0c */ /* 0x000fda000bf05300 */
[----:B------:R-:W-:Y:S05]  /*4f20*/  @P0 BRA P1, `(.L_x_93) ;  /* 0x0000000000440947 */ /* 0x000fea0000800000 */
[----:B------:R-:W-:-:S04]  /*4f30*/  ISETP.NE.U32.AND P0, PT, R111, RZ, PT ;  /* 0x000000ff6f00720c */ /* 0x000fc80003f05070 */
[----:B------:R-:W-:-:S13]  /*4f40*/  ISETP.NE.AND.EX P0, PT, R112, RZ, PT, P0 ;  /* 0x000000ff7000720c */ /* 0x000fda0003f05300 */
[----:B------:R-:W-:Y:S05]  /*4f50*/  @!P0 BRA `(.L_x_94) ;  /* 0x00000000002c8947 */ /* 0x000fea0003800000 */
[----:B------:R-:W-:-:S13]  /*4f60*/  LOP3.LUT P0, RZ, R88, 0xff, RZ, 0xc0, !PT ;  /* 0x000000ff58ff7812 */ /* 0x000fda000780c0ff */
[----:B------:R-:W-:Y:S05]  /*4f70*/  @!P0 BRA `(.L_x_95) ;  /* 0x0000000000108947 */ /* 0x000fea0003800000 */
[----:B-----5:R-:W-:-:S13]  /*4f80*/  FSETP.NEU.AND P0, PT, R89, RZ, PT ;  /* 0x000000ff5900720b */ /* 0x020fda0003f0d000 */
[----:B------:R-:W-:Y:S05]  /*4f90*/  @!P0 BREAK B0 ;  /* 0x0000000000008942 */ /* 0x000fea0003800000 */
[----:B------:R-:W-:Y:S05]  /*4fa0*/  @P0 BRA `(.L_x_93) ;  /* 0x0000000000240947 */ /* 0x000fea0003800000 */
[----:B------:R-:W-:Y:S05]  /*4fb0*/  BRA `(.L_x_10) ;  /* 0x0000002800ac7947 */ /* 0x000fea0003800000 */
.L_x_95:
[----:B------:R-:W-:-:S04]  /*4fc0*/  ISETP.NE.U32.AND P0, PT, RZ, UR6, PT ;  /* 0x00000006ff007c0c */ /* 0x000fc8000bf05070 */
[----:B------:R-:W-:-:S13]  /*4fd0*/  ISETP.NE.AND.EX P0, PT, RZ, UR7, PT, P0 ;  /* 0x00000007ff007c0c */ /* 0x000fda000bf05300 */
[----:B------:R-:W-:Y:S05]  /*4fe0*/  @!P0 BREAK B0 ;  /* 0x0000000000008942 */ /* 0x000fea0003800000 */
[----:B------:R-:W-:Y:S05]  /*4ff0*/  @P0 BRA `(.L_x_93) ;  /* 0x0000000000100947 */ /* 0x000fea0003800000 */
[----:B------:R-:W-:Y:S05]  /*5000*/  BRA `(.L_x_10) ;  /* 0x0000002800987947 */ /* 0x000fea0003800000 */
.L_x_94:
[----:B-----5:R-:W-:-:S13]  /*5010*/  FSETP.NEU.AND P0, PT, R89, RZ, PT ;  /* 0x000000ff5900720b */ /* 0x020fda0003f0d000 */
[----:B------:R-:W-:Y:S05]  /*5020*/  @!P0 BREAK B0 ;  /* 0x0000000000008942 */ /* 0x000fea0003800000 */
[----:B------:R-:W-:Y:S05]  /*5030*/  @!P0 BRA `(.L_x_10) ;  /* 0x00000028008c8947 */ /* 0x000fea0003800000 */
.L_x_93:
[----:B------:R-:W-:Y:S05]  /*5040*/  BSYNC B0 ;  /* 0x0000000000007941 */ /* 0x000fea0003800000 */
.L_x_92:
[----:B------:R-:W-:-:S04]  /*5050*/  LOP3.LUT R18, R18, 0x1, RZ, 0xfc, !PT ;  /* 0x0000000112127812 */ /* 0x000fc800078efcff */
[----:B------:R-:W-:-:S13]  /*5060*/  ISETP.NE.AND P0, PT, R18, 0x3, PT ;  /* 0x000000031200780c */ /* 0x000fda0003f05270 */
[----:B------:R-:W-:Y:S05]  /*5070*/  @!P0 BRA `(.L_x_96) ;  /* 0x0000000000048947 */ /* 0x000fea0003800000 */
[----:B------:R-:W-:Y:S01]  /*5080*/  BPT.TRAP 0x1 ;  /* 0x000000040000795c */ /* 0x000fe20000300000 */
.L_x_96:
[----:B------:R-:W3:Y:S01]  /*5090*/  S2UR UR5, SR_CgaCtaId ;  /* 0x00000000000579c3 */ /* 0x000ee20000008800 */
[----:B------:R-:W-:Y:S02]  /*50a0*/  UMOV UR4, 0x400 ;  /* 0x0000040000047882 */ /* 0x000fe40000000000 */
[----:B---3--:R-:W-:-:S04]  /*50b0*/  ULEA UR4, UR5, UR4, 0x18 ;  /* 0x0000000405047291 */ /* 0x008fc8000f8ec03f */
[----:B------:R-:W-:-:S04]  /*50c0*/  ULEA UR4, UR40, UR4, 0x3 ;  /* 0x0000000428047291 */ /* 0x000fc8000f8e183f */
[----:B------:R-:W-:-:S04]  /*50d0*/  UIADD3 UR4, UR4, 0x80, URZ ;  /* 0x0000008004047890 */ /* 0x000fc8000fffe03f */
[----:B------:R-:W-:-:S09]  /*50e0*/  UPRMT UR4, UR5, 0x654, UR4 ;  /* 0x0000065405047896 */ /* 0x000fd20008000004 */
[----:B------:R-:W-:Y:S01]  /*50f0*/  SYNCS.ARRIVE.TRANS64.RED.A1T0 RZ, [UR4], RZ ;  /* 0x000000ffffff79a7 */ /* 0x000fe20008100404 */
[----:B------:R-:W-:Y:S05]  /*5100*/  BRA `(.L_x_10) ;  /* 0x0000002800587947 */ /* 0x000fea0003800000 */
.L_x_9:
[----:B------:R-:W-:Y:S01]  /*5110*/  ULDC.64 UR4, c[0x0][0x8f8] ;  /* 0x00023e0000047ab9 */ /* 0x000fe20000000a00 */
[----:B------:R-:W-:Y:S01]  /*5120*/  PRMT R11, RZ, 0x7610, R11 ;  /* 0x00007610ff0b7816 */ /* 0x000fe2000000000b */
[----:B------:R-:W-:Y:S01]  /*5130*/  IMAD.MOV.U32 R20, RZ, RZ, -0x1 ;  /* 0xffffffffff147424 */ /* 0x000fe200078e00ff */
[----:B------:R-:W-:Y:S01]  /*5140*/  ISETP.GE.U32.AND P1, PT, R16, UR4, PT ;  /* 0x0000000410007c0c */ /* 0x000fe2000bf26070 */
[----:B------:R-:W-:Y:S01]  /*5150*/  IMAD.MOV.U32 R7, RZ, RZ, -0x1 ;  /* 0xffffffffff077424 */ /* 0x000fe200078e00ff */
[----:B------:R-:W-:Y:S02]  /*5160*/  MOV R6, 0xffffffff ;  /* 0xffffffff00067802 */ /* 0x000fe40000000f00 */
[----:B------:R-:W-:-:S13]  /*5170*/  ISETP.GE.U32.AND.EX P1, PT, R17, UR5, PT, P1 ;  /* 0x0000000511007c0c */ /* 0x000fda000bf26110 */
        /* <DEDUP_REMOVED lines=19> */
.L_x_98:
[--C-:B------:R-:W-:Y:S01]  /*52b0*/  SHF.R.U64 R21, R14, R22, R15.reuse ;  /* 0x000000160e157219 */ /* 0x100fe2000000120f */
[----:B------:R-:W1:Y:S01]  /*52c0*/  LDC.64 R30, c[0x0][0x8e8] ;  /* 0x00023a00ff1e7b82 */ /* 0x000e620000000a00 */
[----:B------:R-:W-:Y:S01]  /*52d0*/  I2FP.F32.U32 R7, R8 ;  /* 0x0000000800077245 */ /* 0x000fe20000201000 */
[----:B------:R-:W-:Y:S01]  /*52e0*/  ULDC UR4, c[0x0][0x150] ;  /* 0x0000540000047ab9 */ /* 0x000fe20000000800 */
[----:B------:R-:W-:Y:S02]  /*52f0*/  SHF.R.U32.HI R6, RZ, R22, R15 ;  /* 0x00000016ff067219 */ /* 0x000fe4000001160f */
[----:B------:R-:W-:Y:S01]  /*5300*/  IADD3 R9, P1, RZ, -R21, RZ ;  /* 0x80000015ff097210 */ /* 0x000fe20007f3e0ff */
[----:B------:R-:W-:Y:S01]  /*5310*/  FMUL R13, R7, UR4 ;  /* 0x00000004070d7c20 */ /* 0x000fe20008400000 */
[----:B------:R-:W-:Y:S01]  /*5320*/  ULDC UR4, c[0x0][0x154] ;  /* 0x0000550000047ab9 */ /* 0x000fe20000000800 */
[----:B------:R-:W2:Y:S01]  /*5330*/  LDC R20, c[0x0][0x8c0] ;  /* 0x00023000ff147b82 */ /* 0x000ea20000000800 */
[----:B------:R-:W-:Y:S01]  /*5340*/  IADD3.X R11, RZ, ~R6, RZ, P1, !PT ;  /* 0x80000006ff0b7210 */ /* 0x000fe20000ffe4ff */
[----:B------:R-:W-:-:S02]  /*5350*/  IMAD.WIDE.U32 R6, R9, R24, R16 ;  /* 0x0000001809067225 */ /* 0x000fc400078e0010 */
[----:B------:R-:W3:Y:S02]  /*5360*/  F2I.U32.TRUNC.NTZ R13, R13 ;  /* 0x0000000d000d7305 */ /* 0x000ee4000020f000 */
[----:B------:R-:W-:Y:S02]  /*5370*/  IMAD R12, R11, R24, RZ ;  /* 0x000000180b0c7224 */ /* 0x000fe400078e02ff */
[----:B------:R-:W4:Y:S02]  /*5380*/  LDC R15, c[0x0][0x144] ;  /* 0x00005100ff0f7b82 */ /* 0x000f240000000800 */
[----:B------:R-:W-:Y:S02]  /*5390*/  IMAD R9, R9, R25, R12 ;  /* 0x0000001909097224 */ /* 0x000fe400078e020c */
[----:B------:R-:W-:Y:S02]  /*53a0*/  IMAD.MOV.U32 R12, RZ, RZ, -0x1 ;  /* 0xffffffffff0c7424 */ /* 0x000fe400078e00ff */
[----:B------:R-:W-:Y:S01]  /*53b0*/  IMAD.IADD R7, R7, 0x1, R9 ;  /* 0x0000000107077824 */ /* 0x000fe200078e0209 */
[----:B------:R-:W-:Y:S01]  /*53c0*/  I2FP.F32.U32 R9, R10 ;  /* 0x0000000a00097245 */ /* 0x000fe20000201000 */
[----:B------:R-:W5:Y:S01]  /*53d0*/  LDC R22, c[0x0][0x8b0] ;  /* 0x00022c00ff167b82 */ /* 0x000f620000000800 */
[----:B-1----:R-:W-:-:S03]  /*53e0*/  ISETP.NE.U32.AND P1, PT, R30, RZ, PT ;  /* 0x000000ff1e00720c */ /* 0x002fc60003f25070 */
[----:B------:R-:W-:Y:S01]  /*53f0*/  FMUL R9, R9, UR4 ;  /* 0x0000000409097c20 */ /* 0x000fe20008400000 */
[----:B------:R-:W-:-:S03]  /*5400*/  ISETP.NE.AND.EX P1, PT, R31, RZ, PT, P1 ;  /* 0x000000ff1f00720c */ /* 0x000fc60003f25310 */
[----:B------:R-:W1:Y:S01]  /*5410*/  LDC R11, c[0x0][0x900] ;  /* 0x00024000ff0b7b82 */ /* 0x000e620000000800 */
[-C--:B--2---:R-:W-:Y:S01]  /*5420*/  SHF.R.U64 R14, R6, R20.reuse, R7 ;  /* 0x00000014060e7219 */ /* 0x084fe20000001207 */
[----:B---3--:R-:W-:Y:S01]  /*5430*/  IMAD.MOV R6, RZ, RZ, -R13 ;  /* 0x000000ffff067224 */ /* 0x008fe200078e0a0d */
[----:B------:R-:W-:Y:S02]  /*5440*/  SHF.R.U32.HI R7, RZ, R20, R7 ;  /* 0x00000014ff077219 */ /* 0x000fe40000011607 */
[----:B------:R2:W3:Y:S03]  /*5450*/  F2I.U32.TRUNC.NTZ R20, R9 ;  /* 0x0000000900147305 */ /* 0x0004e6000020f000 */
[----:B------:R-:W2:Y:S01]  /*5460*/  LDC R27, c[0x0][0x148] ;  /* 0x00005200ff1b7b82 */ /* 0x000ea20000000800 */
[----:B----4-:R-:W-:Y:S02]  /*5470*/  IMAD R29, R15, R6, R8 ;  /* 0x000000060f1d7224 */ /* 0x010fe400078e0208 */
[----:B------:R-:W-:-:S05]  /*5480*/  IMAD.MOV.U32 R8, RZ, RZ, 0x1 ;  /* 0x00000001ff087424 */ /* 0x000fca00078e00ff */
[----:B------:R-:W4:Y:S01]  /*5490*/  LDC R24, c[0x0][0x8a8] ;  /* 0x00022a00ff187b82 */ /* 0x000f220000000800 */
[-CC-:B-----5:R-:W-:Y:S02]  /*54a0*/  SHF.R.U64 R23, R14, R22.reuse, R7.reuse ;  /* 0x000000160e177219 */ /* 0x1a0fe40000001207 */
[----:B------:R-:W-:-:S05]  /*54b0*/  SHF.R.U32.HI R6, RZ, R22, R7 ;  /* 0x00000016ff067219 */ /* 0x000fca0000011607 */
[----:B------:R-:W2:Y:S01]  /*54c0*/  LDC R26, c[0x0][0x8f0] ;  /* 0x00023c00ff1a7b82 */ /* 0x000ea20000000800 */
[-CC-:B-1----:R-:W-:Y:S02]  /*54d0*/  SHF.R.U64 R25, R23, R11.reuse, R6.reuse ;  /* 0x0000000b17197219 */ /* 0x182fe40000001206 */
[-C--:B------:R-:W-:Y:S02]  /*54e0*/  SHF.L.U32 R12, R12, R11.reuse, RZ ;  /* 0x0000000b0c0c7219 */ /* 0x080fe400000006ff */
[-C--:B------:R-:W-:Y:S01]  /*54f0*/  SHF.R.U32.HI R7, RZ, R11.reuse, R6 ;  /* 0x0000000bff077219 */ /* 0x080fe20000011606 */
[----:B------:R-:W-:Y:S01]  /*5500*/  IMAD.MOV.U32 R6, RZ, RZ, R25 ;  /* 0x000000ffff067224 */ /* 0x000fe200078e0019 */
[----:B------:R-:W-:Y:S01]  /*5510*/  SHF.L.U32 R22, R8, R11, RZ ;  /* 0x0000000b08167219 */ /* 0x000fe200000006ff */
[----:B------:R-:W1:Y:S01]  /*5520*/  LDC R28, c[0x0][0x8e0] ;  /* 0x00023800ff1c7b82 */ /* 0x000e620000000800 */
[----:B------:R-:W-:-:S07]  /*5530*/  LOP3.LUT R32, RZ, R12, RZ, 0x33, !PT ;  /* 0x0000000cff207212 */ /* 0x000fce00078e33ff */
[----:B------:R-:W1:Y:S01]  /*5540*/  LDC R33, c[0x0][0x8b8] ;  /* 0x00022e00ff217b82 */ /* 0x000e620000000800 */
[----:B---34-:R-:W-:Y:S05]  /*5550*/  @!P1 BRA `(.L_x_99) ;  /* 0x0000000000289947 */ /* 0x018fea0003800000 */
[----:B------:R-:W3:Y:S02]  /*5560*/  LDC R6, c[0x0][0x8f4] ;  /* 0x00023d00ff067b82 */ /* 0x000ee40000000800 */
[----:B---3--:R-:W-:-:S04]  /*5570*/  IADD3 R11, P1, R25, R6, RZ ;  /* 0x00000006190b7210 */ /* 0x008fc80007f3e0ff */
[----:B------:R-:W-:-:S05]  /*5580*/  IADD3.X R15, RZ, R7, RZ, P1, !PT ;  /* 0x00000007ff0f7210 */ /* 0x000fca0000ffe4ff */
[----:B------:R-:W-:-:S04]  /*5590*/  IMAD.WIDE.U32 R6, R15, R30, RZ ;  /* 0x0000001e0f067225 */ /* 0x000fc800078e00ff */
[----:B--2---:R-:W-:-:S04]  /*55a0*/  IMAD.WIDE.U32 R8, P1, R11, R31, R6 ;  /* 0x0000001f0b087225 */ /* 0x004fc80007820006 */
[----:B------:R-:W-:-:S04]  /*55b0*/  IMAD.WIDE.U32 R6, R11, R30, RZ ;  /* 0x0000001e0b067225 */ /* 0x000fc800078e00ff */
[----:B------:R-:W-:Y:S01]  /*55c0*/  IMAD.X R13, RZ, RZ, RZ, P1 ;  /* 0x000000ffff0d7224 */ /* 0x000fe200008e06ff */
[----:B------:R-:W-:Y:S01]  /*55d0*/  IADD3 RZ, P1, R7, R8, RZ ;  /* 0x0000000807ff7210 */ /* 0x000fe20007f3e0ff */
[----:B------:R-:W-:-:S04]  /*55e0*/  IMAD.MOV.U32 R12, RZ, RZ, R9 ;  /* 0x000000ffff0c7224 */ /* 0x000fc800078e0009 */
[----:B------:R-:W-:-:S08]  /*55f0*/  IMAD.WIDE.U32.X R6, R15, R31, R12, P1 ;  /* 0x0000001f0f067225 */ /* 0x000fd000008e040c */
.L_x_99:
[----:B------:R-:W-:Y:S01]  /*5600*/  ISETP.NE.AND P1, PT, R2, 0x1, PT ;  /* 0x000000010200780c */ /* 0x000fe20003f25270 */
[----:B------:R-:W-:Y:S01]  /*5610*/  IMAD.MOV R20, RZ, RZ, -R20 ;  /* 0x000000ffff147224 */ /* 0x000fe200078e0a14 */
[----:B--2---:R-:W-:Y:S01]  /*5620*/  SHF.R.U64 R7, R6, R26, R7 ;  /* 0x0000001a06077219 */ /* 0x004fe20000001207 */
[----:B------:R-:W-:Y:S01]  /*5630*/  VIADD R9, R24, 0xffffffff ;  /* 0xffffffff18097836 */ /* 0x000fe20000000000 */
[----:B------:R-:W-:Y:S02]  /*5640*/  LOP3.LUT R6, R23, R32, RZ, 0xc0, !PT ;  /* 0x0000002017067212 */ /* 0x000fe400078ec0ff */
[----:B------:R-:W-:Y:S01]  /*5650*/  MOV R11, 0x1 ;  /* 0x00000001000b7802 */ /* 0x000fe20000000f00 */
[----:B------:R-:W-:Y:S01]  /*5660*/  IMAD.MOV R8, RZ, RZ, -R7 ;  /* 0x000000ffff087224 */ /* 0x000fe200078e0a07 */
[----:B------:R-:W-:-:S05]  /*5670*/  LOP3.LUT R9, R14, R9, RZ, 0xc0, !PT ;  /* 0x000000090e097212 */ /* 0x000fca00078ec0ff */
[----:B------:R-:W-:Y:S02]  /*5680*/  @P1 IMAD R29, R27, R20, R10 ;  /* 0x000000141b1d1224 */ /* 0x000fe400078e020a */
[----:B------:R-:W-:Y:S02]  /*5690*/  IMAD R20, R22, R7, R6 ;  /* 0x0000000716147224 */ /* 0x000fe400078e0206 */
[----:B-1----:R-:W-:Y:S02]  /*56a0*/  IMAD R6, R8, R28, R25 ;  /* 0x0000001c08067224 */ /* 0x002fe400078e0219 */
[----:B------:R-:W-:Y:S02]  /*56b0*/  IMAD R20, R20, R33, R29 ;  /* 0x0000002114147224 */ /* 0x000fe400078e021d */
[----:B------:R-:W-:Y:S02]  /*56c0*/  IMAD R9, R6, R24, R9 ;  /* 0x0000001806097224 */ /* 0x000fe400078e0209 */
[----:B------:R-:W-:-:S03]  /*56d0*/  IMAD.MOV.U32 R6, RZ, RZ, R21 ;  /* 0x000000ffff067224 */ /* 0x000fc600078e0015 */
[----:B------:R-:W-:Y:S02]  /*56e0*/  SEL R7, R9, R20, !P1 ;  /* 0x0000001409077207 */ /* 0x000fe40004800000 */
[----:B------:R-:W-:-:S07]  /*56f0*/  SEL R20, R20, R9, !P1 ;  /* 0x0000000914147207 */ /* 0x000fce0004800000 */
.L_x_97:
[----:B------:R-:W-:-:S08]  /*5700*/  NOP ;  /* 0x0000000000007918 */ /* 0x000fd00000000000 */
[----:B------:R-:W1:-:S00]  /*5710*/  USETMAXREG.DEALLOC.CTAPOOL 0x28 ;  /* 0x00000028000079c8 */ /* 0x000e4000080e0500 */
[----:B-1----:R-:W-:-:S13]  /*5720*/  ISETP.NE.AND P1, PT, R0, 0x1, PT ;  /* 0x000000010000780c */ /* 0x002fda0003f25270 */
[----:B------:R-:W-:Y:S05]  /*5730*/  @!P1 BRA `(.L_x_10) ;  /* 0x0000002000cc9947 */ /* 0x000fea0003800000 */
[----:B------:R-:W-:Y:S05]  /*5740*/  @!P4 BRA `(.L_x_100) ;  /* 0x0000001000acc947 */ /* 0x000fea0003800000 */
[----:B------:R-:W-:-:S13]  /*5750*/  ISETP.NE.OR P0, PT, R0, 0x2, P0 ;  /* 0x000000020000780c */ /* 0x000fda0000705670 */
[----:B------:R-:W-:Y:S05]  /*5760*/  @P0 BRA `(.L_x_10) ;  /* 0x0000002000c00947 */ /* 0x000fea0003800000 */
[----:B------:R-:W-:-:S13]  /*5770*/  LOP3.LUT P1, RZ, R11, 0xff, RZ, 0xc0, !PT ;  /* 0x000000ff0bff7812 */ /* 0x000fda000782c0ff */
[----:B------:R-:W-:Y:S05]  /*5780*/  @!P1 BRA `(.L_x_101) ;  /* 0x0000000000189947 */ /* 0x000fea0003800000 */
[----:B------:R-:W-:Y:S01]  /*5790*/  UMOV UR4, 0x400 ;  /* 0x0000040000047882 */ /* 0x000fe20000000000 */
[----:B------:R-:W-:Y:S01]  /*57a0*/  IMAD.MOV.U32 R0, RZ, RZ, RZ ;  /* 0x000000ffff007224 */ /* 0x000fe200078e00ff */
[----:B------:R-:W-:-:S04]  /*57b0*/  ULEA UR4, UR36, UR4, 0x18 ;  /* 0x0000000424047291 */ /* 0x000fc8000f8ec03f */
[----:B------:R-:W-:-:S05]  /*57c0*/  SHF.L.U32 R0, R0, 0x1f, RZ ;  /* 0x0000001f00007819 */ /* 0x000fca00000006ff */
[----:B------:R-:W1:Y:S02]  /*57d0*/  SYNCS.PHASECHK.TRANS64.TRYWAIT P0, [UR4+0xa8], R0 ;  /* 0x0000a800ff0075a7 */ /* 0x000e640008000144 */
[----:B-1----:R-:W-:Y:S05]  /*57e0*/  @!P0 BRA `(.L_x_102) ;  /* 0x0000002400288947 */ /* 0x002fea0003800000 */
.L_x_101:
[----:B-1----:R-:W-:Y:S01]  /*57f0*/  PRMT R0, RZ, 0x7610, R0 ;  /* 0x00007610ff007816 */ /* 0x002fe20000000000 */
[----:B------:R-:W-:Y:S06]  /*5800*/  @P3 BRA `(.L_x_103) ;  /* 0x0000000000243947 */ /* 0x000fec0003800000 */
[----:B------:R-:W-:Y:S02]  /*5810*/  ULDC.64 UR4, c[0x0][0x588] ;  /* 0x0001620000047ab9 */ /* 0x000fe40000000a00 */
[----:B------:R-:W-:-:S04]  /*5820*/  ISETP.NE.U32.AND P0, PT, RZ, UR4, PT ;  /* 0x00000004ff007c0c */ /* 0x000fc8000bf05070 */
[----:B------:R-:W-:-:S13]  /*5830*/  ISETP.NE.AND.EX P0, PT, RZ, UR5, PT, P0 ;  /* 0x00000005ff007c0c */ /* 0x000fda000bf05300 */
[----:B------:R-:W-:Y:S05]  /*5840*/  @!P0 BRA `(.L_x_104) ;  /* 0x00000000000c8947 */ /* 0x000fea0003800000 */
[----:B------:R1:W5:Y:S01]  /*5850*/  LDG.E R3, desc[UR52][R4.64] ;  /* 0x0000003404037981 */ /* 0x000362000c1e1900 */
[----:B------:R-:W-:Y:S01]  /*5860*/  IMAD.MOV.U32 R0, RZ, RZ, 0x1 ;  /* 0x00000001ff007424 */ /* 0x000fe200078e00ff */
[----:B------:R-:W-:Y:S06]  /*5870*/  BRA `(.L_x_103) ;  /* 0x0000000000087947 */ /* 0x000fec0003800000 */
.L_x_104:
[----:B------:R-:W2:Y:S01]  /*5880*/  LDC R3, c[0x0][0x580] ;  /* 0x00016000ff037b82 */ /* 0x000ea20000000800 */
[----:B------:R-:W-:-:S07]  /*5890*/  IMAD.MOV.U32 R0, RZ, RZ, 0x1 ;  /* 0x00000001ff007424 */ /* 0x000fce00078e00ff */
.L_x_103:
[----:B------:R-:W-:Y:S01]  /*58a0*/  IMAD.MOV.U32 R8, RZ, RZ, 0x1 ;  /* 0x00000001ff087424 */ /* 0x000fe200078e00ff */
[----:B------:R-:W-:Y:S06]  /*58b0*/  @!P1 BRA `(.L_x_105) ;  /* 0x0000000c00e09947 */ /* 0x000fec0003800000 */
[----:B------:R-:W3:Y:S01]  /*58c0*/  LDC R9, c[0x0][0x900] ;  /* 0x00024000ff097b82 */ /* 0x000ee20000000800 */
[----:B-1----:R-:W-:Y:S01]  /*58d0*/  MOV R4, 0xffffffff ;  /* 0xffffffff00047802 */ /* 0x002fe20000000f00 */
[----:B------:R-:W-:Y:S01]  /*58e0*/  IMAD.MOV.U32 R8, RZ, RZ, 0x1 ;  /* 0x00000001ff087424 */ /* 0x000fe200078e00ff */
[----:B------:R-:W-:Y:S01]  /*58f0*/  LOP3.LUT R10, R18, 0x2, RZ, 0xfc, !PT ;  /* 0x00000002120a7812 */ /* 0x000fe200078efcff */
[----:B------:R-:W-:Y:S01]  /*5900*/  ULDC.64 UR6, c[0x0][0x198] ;  /* 0x0000660000067ab9 */ /* 0x000fe20000000a00 */
[----:B------:R-:W-:Y:S01]  /*5910*/  ULDC.64 UR14, c[0x0][0x588] ;  /* 0x00016200000e7ab9 */ /* 0x000fe20000000a00 */
[----:B------:R-:W-:Y:S01]  /*5920*/  ULDC.64 UR22, c[0x0][0x8f8] ;  /* 0x00023e0000167ab9 */ /* 0x000fe20000000a00 */
[----:B------:R-:W-:Y:S01]  /*5930*/  ULDC.64 UR24, c[0x0][0x590] ;  /* 0x0001640000187ab9 */ /* 0x000fe20000000a00 */
[----:B------:R-:W1:Y:S01]  /*5940*/  LDC R11, c[0x0][0x8a8] ;  /* 0x00022a00ff0b7b82 */ /* 0x000e620000000800 */
[-C--:B---3--:R-:W-:Y:S02]  /*5950*/  SHF.L.U32 R4, R4, R9.reuse, RZ ;  /* 0x0000000904047219 */ /* 0x088fe400000006ff */
[----:B------:R-:W-:Y:S01]  /*5960*/  SHF.L.U32 R9, R8, R9, RZ ;  /* 0x0000000908097219 */ /* 0x000fe200000006ff */
[----:B------:R-:W-:Y:S01]  /*5970*/  IMAD.MOV.U32 R8, RZ, RZ, 0x1 ;  /* 0x00000001ff087424 */ /* 0x000fe200078e00ff */
[----:B------:R-:W-:Y:S01]  /*5980*/  LOP3.LUT R12, RZ, R4, RZ, 0x33, !PT ;  /* 0x00000004ff0c7212 */ /* 0x000fe200078e33ff */
[----:B-1----:R-:W-:-:S07]  /*5990*/  VIADD R11, R11, 0xffffffff ;  /* 0xffffffff0b0b7836 */ /* 0x002fce0000000000 */
.L_x_137:
[----:B------:R-:W-:Y:S02]  /*59a0*/  ISETP.NE.U32.AND P0, PT, RZ, UR24, PT ;  /* 0x00000018ff007c0c */ /* 0x000fe4000bf05070 */
[----:B------:R-:W-:Y:S02]  /*59b0*/  R2UR UR19, R20 ;  /* 0x00000000141372ca */ /* 0x000fe400000e0000 */
[----:B------:R-:W-:Y:S02]  /*59c0*/  R2UR UR18, R7 ;  /* 0x00000000071272ca */ /* 0x000fe400000e0000 */
[----:B------:R-:W-:-:S09]  /*59d0*/  ISETP.NE.AND.EX P0, PT, RZ, UR25, PT, P0 ;  /* 0x00000019ff007c0c */ /* 0x000fd2000bf05300 */
[----:B------:R-:W-:Y:S02]  /*59e0*/  USHF.L.U32 UR19, UR19, 0x7, URZ ;  /* 0x0000000713137899 */ /* 0x000fe4000800063f */
[----:B------:R-:W-:Y:S02]  /*59f0*/  USHF.L.U32 UR18, UR18, 0x7, URZ ;  /* 0x0000000712127899 */ /* 0x000fe4000800063f */
[----:B--234-:R-:W-:Y:S10]  /*5a00*/  @!P0 BRA `(.L_x_106) ;  /* 0x00000000002c8947 */ /* 0x01cff40003800000 */
[----:B------:R-:W-:-:S04]  /*5a10*/  ISETP.NE.U32.AND P1, PT, RZ, UR14, PT ;  /* 0x0000000eff007c0c */ /* 0x000fc8000bf25070 */
[----:B------:R-:W-:-:S13]  /*5a20*/  ISETP.NE.AND.EX P1, PT, RZ, UR15, PT, P1 ;  /* 0x0000000fff007c0c */ /* 0x000fda000bf25310 */
[----:B------:R-:W-:Y:S05]  /*5a30*/  @!P1 BRA `(.L_x_107) ;  /* 0x0000000000189947 */ /* 0x000fea0003800000 */
[----:B------:R-:W1:Y:S01]  /*5a40*/  LDC.64 R4, c[0x0][0x588] ;  /* 0x00016200ff047b82 */ /* 0x000e620000000a00 */
[----:B--2--5:R-:W-:-:S04]  /*5a50*/  IMAD R3, R6, UR24, RZ ;  /* 0x0000001806037c24 */ /* 0x024fc8000f8e02ff */
[----:B-1----:R-:W-:-:S05]  /*5a60*/  IMAD.WIDE R4, R3, 0x4, R4 ;  /* 0x0000000403047825 */ /* 0x002fca00078e0204 */
[----:B------:R1:W5:Y:S01]  /*5a70*/  LDG.E R3, desc[UR52][R4.64] ;  /* 0x0000003404037981 */ /* 0x000362000c1e1900 */
[----:B------:R-:W-:Y:S01]  /*5a80*/  IMAD.MOV.U32 R0, RZ, RZ, 0x1 ;  /* 0x00000001ff007424 */ /* 0x000fe200078e00ff */
[----:B------:R-:W-:Y:S06]  /*5a90*/  BRA `(.L_x_106) ;  /* 0x0000000000087947 */ /* 0x000fec0003800000 */
.L_x_107:
[----:B--2--5:R-:W3:Y:S01]  /*5aa0*/  LDC R3, c[0x0][0x580] ;  /* 0x00016000ff037b82 */ /* 0x024ee20000000800 */
[----:B------:R-:W-:-:S07]  /*5ab0*/  IMAD.MOV.U32 R0, RZ, RZ, 0x1 ;  /* 0x00000001ff007424 */ /* 0x000fce00078e00ff */
.L_x_106:
[----:B------:R-:W-:Y:S05]  /*5ac0*/  @!P0 BRA `(.L_x_108) ;  /* 0x00000000001c8947 */ /* 0x000fea0003800000 */
[----:B------:R-:W-:-:S13]  /*5ad0*/  LOP3.LUT P2, RZ, R0, 0xff, RZ, 0xc0, !PT ;  /* 0x000000ff00ff7812 */ /* 0x000fda000784c0ff */
[----:B-1----:R-:W1:Y:S02]  /*5ae0*/  @!P2 LDC.64 R4, c[0x0][0x588] ;  /* 0x00016200ff04ab82 */ /* 0x002e640000000a00 */
[----:B-1----:R-:W-:-:S04]  /*5af0*/  @!P2 ISETP.NE.U32.AND P0, PT, R4, RZ, PT ;  /* 0x000000ff0400a20c */ /* 0x002fc80003f05070 */
[----:B------:R-:W-:Y:S02]  /*5b00*/  @!P2 ISETP.NE.AND.EX P1, PT, R5, RZ, PT, P0 ;  /* 0x000000ff0500a20c */ /* 0x000fe40003f25300 */
[----:B--23-5:R-:W-:Y:S02]  /*5b10*/  @P2 FSETP.EQ.AND P0, PT, R3, RZ, PT ;  /* 0x000000ff0300220b */ /* 0x02cfe40003f02000 */
[----:B------:R-:W-:Y:S01]  /*5b20*/  @!P2 PLOP3.LUT P0, PT, P1, PT, PT, 0x8, 0x0 ;  /* 0x000000000000a81c */ /* 0x000fe20000f0e170 */
[----:B------:R-:W-:-:S12]  /*5b30*/  BRA `(.L_x_109) ;  /* 0x0000000000047947 */ /* 0x000fd80003800000 */
.L_x_108:
[----:B--23-5:R-:W-:-:S13]  /*5b40*/  FSETP.EQ.AND P0, PT, R3, RZ, PT ;  /* 0x000000ff0300720b */ /* 0x02cfda0003f02000 */
.L_x_109:
[----:B------:R-:W-:Y:S02]  /*5b50*/  ISETP.NE.AND P2, PT, R10, 0x3, PT ;  /* 0x000000030a00780c */ /* 0x000fe40003f45270 */
[----:B------:R-:W-:-:S04]  /*5b60*/  ELECT P1, URZ, PT ;  /* 0x00000000003f782f */ /* 0x000fc80003820000 */
[----:B------:R-:W-:-:S07]  /*5b70*/  PLOP3.LUT P0, PT, P1, P0, PT, 0x20, 0x0 ;  /* 0x000000000000781c */ /* 0x000fce0000f00470 */
[----:B------:R-:W-:Y:S06]  /*5b80*/  @!P2 BRA `(.L_x_110) ;  /* 0x000000000004a947 */ /* 0x000fec0003800000 */
[----:B------:R-:W-:Y:S01]  /*5b90*/  BPT.TRAP 0x1 ;  /* 0x000000040000795c */ /* 0x000fe20000300000 */
.L_x_110:
[----:B------:R-:W2:Y:S01]  /*5ba0*/  S2UR UR36, SR_CgaCtaId ;  /* 0x00000000002479c3 */ /* 0x000ea20000008800 */
[----:B------:R-:W-:Y:S01]  /*5bb0*/  UMOV UR4, 0x400 ;  /* 0x0000040000047882 */ /* 0x000fe20000000000 */
[----:B-1----:R-:W-:Y:S01]  /*5bc0*/  SHF.L.U32 R4, R8, 0x1f, RZ ;  /* 0x0000001f08047819 */ /* 0x002fe200000006ff */
[----:B--2---:R-:W-:-:S09]  /*5bd0*/  ULEA UR5, UR36, UR4, 0x18 ;  /* 0x0000000424057291 */ /* 0x004fd2000f8ec03f */
[----:B------:R-:W1:Y:S02]  /*5be0*/  SYNCS.PHASECHK.TRANS64.TRYWAIT P1, [UR5+0x80], R4 ;  /* 0x00008004ff0075a7 */ /* 0x000e640008020145 */
[----:B-1----:R-:W-:Y:S05]  /*5bf0*/  @!P1 BRA `(.L_x_111) ;  /* 0x00000020003c9947 */ /* 0x002fea0003800000 */
.L_x_171:
[----:B------:R-:W-:Y:S04]  /*5c00*/  BSSY B0, `(.L_x_112) ;  /* 0x000000e000007945 */ /* 0x000fe80003800000 */
[----:B------:R-:W-:Y:S05]  /*5c10*/  @!P0 BRA `(.L_x_113) ;  /* 0x0000000000308947 */ /* 0x000fea0003800000 */
[----:B------:R-:W-:Y:S01]  /*5c20*/  R2UR UR20, R6 ;  /* 0x00000000061472ca */ /* 0x000fe200000e0000 */
[----:B------:R-:W-:Y:S02]  /*5c30*/  UIADD3 UR8, UP0, UR6, 0x3f0, URZ ;  /* 0x000003f006087890 */ /* 0x000fe4000ff1e03f */
[----:B------:R-:W-:Y:S02]  /*5c40*/  UIADD3 UR16, UR5, 0x200, URZ ;  /* 0x0000020005107890 */ /* 0x000fe4000fffe03f */
[----:B------:R-:W-:Y:S02]  /*5c50*/  UIADD3 UR17, UR5, 0x60, URZ ;  /* 0x0000006005117890 */ /* 0x000fe4000fffe03f */
[----:B------:R-:W-:Y:S01]  /*5c60*/  UIADD3.X UR9, URZ, UR7, URZ, UP0, !UPT ;  /* 0x000000073f097290 */ /* 0x000fe200087fe43f */
[----:B------:R-:W-:Y:S01]  /*5c70*/  UMOV UR10, 0x0 ;  /* 0x00000000000a7882 */ /* 0x000fe20000000000 */
[----:B------:R-:W-:-:S07]  /*5c80*/  UMOV UR11, 0x10000000 ;  /* 0x10000000000b7882 */ /* 0x000fce0000000000 */
[----:B------:R2:W-:Y:S02]  /*5c90*/  UTMALDG.3D [UR16], [UR8], desc[UR10] ;  /* 0x00000a10080075b4 */ /* 0x0005e40008011000 */
[----:B--2---:R-:W-:Y:S05]  /*5ca0*/  @!P2 BRA `(.L_x_114) ;  /* 0x000000000004a947 */ /* 0x004fea0003800000 */
[----:B------:R-:W-:Y:S01]  /*5cb0*/  BPT.TRAP 0x1 ;  /* 0x000000040000795c */ /* 0x000fe20000300000 */
.L_x_114:
[----:B-1----:R-:W1:Y:S02]  /*5cc0*/  LDC R5, c[0x0][0x800] ;  /* 0x00020000ff057b82 */ /* 0x002e640000000800 */
[----:B-1----:R2:W-:Y:S02]  /*5cd0*/  SYNCS.ARRIVE.TRANS64.RED.A0TR RZ, [UR5+0x60], R5 ;  /* 0x00006005ffff79a7 */ /* 0x0025e40008300405 */
.L_x_113:
[----:B------:R-:W-:Y:S05]  /*5ce0*/  BSYNC B0 ;  /* 0x0000000000007941 */ /* 0x000fea0003800000 */
.L_x_112:
[----:B------:R-:W-:Y:S05]  /*5cf0*/  @!P2 BRA `(.L_x_115) ;  /* 0x000000000004a947 */ /* 0x000fea0003800000 */
[----:B------:R-:W-:Y:S01]  /*5d00*/  BPT.TRAP 0x1 ;  /* 0x000000040000795c */ /* 0x000fe20000300000 */
.L_x_115:
[----:B------:R-:W-:-:S04]  /*5d10*/  UIADD3 UR4, UR5, 0x60, URZ ;  /* 0x0000006005047890 */ /* 0x000fc8000fffe03f */
[----:B------:R-:W-:-:S09]  /*5d20*/  UPRMT UR4, UR36, 0x654, UR4 ;  /* 0x0000065424047896 */ /* 0x000fd20008000004 */
[----:B------:R-:W-:Y:S01]  /*5d30*/  SYNCS.ARRIVE.TRANS64.RED.A1T0 RZ, [UR4], RZ ;  /* 0x000000ffffff79a7 */ /* 0x000fe20008100404 */
[----:B------:R-:W-:Y:S05]  /*5d40*/  @!P2 BRA `(.L_x_116) ;  /* 0x000000000004a947 */ /* 0x000fea0003800000 */
[----:B------:R-:W-:Y:S01]  /*5d50*/  BPT.TRAP 0x1 ;  /* 0x000000040000795c */ /* 0x000fe20000300000 */
.L_x_116:
[----:B------:R-:W3:Y:S02]  /*5d60*/  SYNCS.PHASECHK.TRANS64.TRYWAIT P1, [UR5+0x88], R4 ;  /* 0x00008804ff0075a7 */ /* 0x000ee40008020145 */
[----:B---3--:R-:W-:Y:S05]  /*5d70*/  @!P1 BRA `(.L_x_117) ;  /* 0x0000001c00f49947 */ /* 0x008fea0003800000 */
.L_x_172:
[----:B------:R-:W-:Y:S04]  /*5d80*/  BSSY B0, `(.L_x_118) ;  /* 0x0000010000007945 */ /* 0x000fe80003800000 */
[----:B------:R-:W-:Y:S05]  /*5d90*/  @!P0 BRA `(.L_x_119) ;  /* 0x0000000000388947 */ /* 0x000fea0003800000 */
[----:B------:R-:W-:Y:S01]  /*5da0*/  UIADD3 UR16, UP0, UR6, 0x3f0, URZ ;  /* 0x000003f006107890 */ /* 0x000fe2000ff1e03f */
[----:B------:R-:W-:Y:S01]  /*5db0*/  R2UR UR12, R6 ;  /* 0x00000000060c72ca */ /* 0x000fe200000e0000 */
[----:B------:R-:W-:Y:S02]  /*5dc0*/  UIADD3 UR10, UR18, 0x20, URZ ;  /* 0x00000020120a7890 */ /* 0x000fe4000fffe03f */
[----:B------:R-:W-:Y:S02]  /*5dd0*/  UIADD3 UR8, UR5, 0x2200, URZ ;  /* 0x0000220005087890 */ /* 0x000fe4000fffe03f */
[----:B------:R-:W-:Y:S02]  /*5de0*/  UIADD3 UR9, UR5, 0x68, URZ ;  /* 0x0000006805097890 */ /* 0x000fe4000fffe03f */
[----:B------:R-:W-:Y:S01]  /*5df0*/  UIADD3.X UR17, URZ, UR7, URZ, UP0, !UPT ;  /* 0x000000073f117290 */ /* 0x000fe200087fe43f */
[----:B------:R-:W-:Y:S01]  /*5e00*/  UMOV UR20, 0x0 ;  /* 0x0000000000147882 */ /* 0x000fe20000000000 */
[----:B------:R-:W-:Y:S01]  /*5e10*/  UMOV UR21, 0x10000000 ;  /* 0x1000000000157882 */ /* 0x000fe20000000000 */
[----:B------:R-:W-:-:S06]  /*5e20*/  UMOV UR11, UR19 ;  /* 0x00000013000b7c82 */ /* 0x000fcc0008000000 */
[----:B------:R3:W-:Y:S02]  /*5e30*/  UTMALDG.3D [UR8], [UR16], desc[UR20] ;  /* 0x00001408100075b4 */ /* 0x0007e40008011000 */
[----:B---3--:R-:W-:Y:S05]  /*5e40*/  @!P2 BRA `(.L_x_120) ;  /* 0x000000000004a947 */ /* 0x008fea0003800000 */
[----:B------:R-:W-:Y:S01]  /*5e50*/  BPT.TRAP 0x1 ;  /* 0x000000040000795c */ /* 0x000fe20000300000 */
.L_x_120:
[----:B-12---:R-:W1:Y:S02]  /*5e60*/  LDC R5, c[0x0][0x800] ;  /* 0x00020000ff057b82 */ /* 0x006e640000000800 */
[----:B-1----:R3:W-:Y:S02]  /*5e70*/  SYNCS.ARRIVE.TRANS64.RED.A0TR RZ, [UR5+0x68], R5 ;  /* 0x00006805ffff79a7 */ /* 0x0027e40008300405 */
.L_x_119:
[----:B------:R-:W-:Y:S05]  /*5e80*/  BSYNC B0 ;  /* 0x0000000000007941 */ /* 0x000fea0003800000 */
.L_x_118:
[----:B------:R-:W-:Y:S05]  /*5e90*/  @!P2 BRA `(.L_x_121) ;  /* 0x000000000004a947 */ /* 0x000fea0003800000 */
[----:B------:R-:W-:Y:S01]  /*5ea0*/  BPT.TRAP 0x1 ;  /* 0x000000040000795c */ /* 0x000fe20000300000 */
.L_x_121:
[----:B------:R-:W-:-:S04]  /*5eb0*/  UIADD3 UR4, UR5, 0x68, URZ ;  /* 0x0000006805047890 */ /* 0x000fc8000fffe03f */
[----:B------:R-:W-:-:S09]  /*5ec0*/  UPRMT UR4, UR36, 0x654, UR4 ;  /* 0x0000065424047896 */ /* 0x000fd20008000004 */
[----:B------:R-:W-:Y:S01]  /*5ed0*/  SYNCS.ARRIVE.TRANS64.RED.A1T0 RZ, [UR4], RZ ;  /* 0x000000ffffff79a7 */ /* 0x000fe20008100404 */
[----:B------:R-:W-:Y:S05]  /*5ee0*/  @!P2 BRA `(.L_x_122) ;  /* 0x000000000004a947 */ /* 0x000fea0003800000 */
[----:B------:R-:W-:Y:S01]  /*5ef0*/  BPT.TRAP 0x1 ;  /* 0x000000040000795c */ /* 0x000fe20000300000 */
.L_x_122:
[----:B------:R-:W4:Y:S02]  /*5f00*/  SYNCS.PHASECHK.TRANS64.TRYWAIT P1, [UR5+0x90], R4 ;  /* 0x00009004ff0075a7 */ /* 0x000f240008020145 */
[----:B----4-:R-:W-:Y:S05]  /*5f10*/  @!P1 BRA `(.L_x_123) ;  /* 0x0000001c00a49947 */ /* 0x010fea0003800000 */
.L_x_173:
        /* <DEDUP_REMOVED lines=12> */
[----:B----4-:R-:W-:Y:S05]  /*5fe0*/  @!P2 BRA `(.L_x_126) ;  /* 0x000000000004a947 */ /* 0x010fea0003800000 */
[----:B------:R-:W-:Y:S01]  /*5ff0*/  BPT.TRAP 0x1 ;  /* 0x000000040000795c */ /* 0x000fe20000300000 */
.L_x_126:
[----:B-123--:R-:W1:Y:S02]  /*6000*/  LDC R5, c[0x0][0x800] ;  /* 0x00020000ff057b82 */ /* 0x00ee640000000800 */
[----:B-1----:R4:W-:Y:S02]  /*6010*/  SYNCS.ARRIVE.TRANS64.RED.A0TR RZ, [UR5+0x70], R5 ;  /* 0x00007005ffff79a7 */ /* 0x0029e40008300405 */
.L_x_125:
[----:B------:R-:W-:Y:S05]  /*6020*/  BSYNC B0 ;  /* 0x0000000000007941 */ /* 0x000fea0003800000 */
.L_x_124:
[----:B------:R-:W-:Y:S05]  /*6030*/  @!P2 BRA `(.L_x_127) ;  /* 0x000000000004a947 */ /* 0x000fea0003800000 */
[----:B------:R-:W-:Y:S01]  /*6040*/  BPT.TRAP 0x1 ;  /* 0x000000040000795c */ /* 0x000fe20000300000 */
.L_x_127:
[----:B------:R-:W-:-:S04]  /*6050*/  UIADD3 UR4, UR5, 0x70, URZ ;  /* 0x0000007005047890 */ /* 0x000fc8000fffe03f */
[----:B------:R-:W-:-:S09]  /*6060*/  UPRMT UR4, UR36, 0x654, UR4 ;  /* 0x0000065424047896 */ /* 0x000fd20008000004 */
[----:B------:R-:W-:Y:S01]  /*6070*/  SYNCS.ARRIVE.TRANS64.RED.A1T0 RZ, [UR4], RZ ;  /* 0x000000ffffff79a7 */ /* 0x000fe20008100404 */
[----:B------:R-:W-:Y:S05]  /*6080*/  @!P2 BRA `(.L_x_128) ;  /* 0x000000000004a947 */ /* 0x000fea0003800000 */
[----:B------:R-:W-:Y:S01]  /*6090*/  BPT.TRAP 0x1 ;  /* 0x000000040000795c */ /* 0x000fe20000300000 */
.L_x_128:
[----:B------:R-:W5:Y:S02]  /*60a0*/  SYNCS.PHASECHK.TRANS64.TRYWAIT P1, [UR5+0x98], R4 ;  /* 0x00009804ff0075a7 */ /* 0x000f640008020145 */
[----:B-----5:R-:W-:Y:S05]  /*60b0*/  @!P1 BRA `(.L_x_129) ;  /* 0x0000001c00549947 */ /* 0x020fea0003800000 */
.L_x_174:
[----:B------:R-:W-:Y:S04]  /*60c0*/  BSSY B0, `(.L_x_130) ;  /* 0x0000010000007945 */ /* 0x000fe80003800000 */
[----:B------:R-:W-:Y:S05]  /*60d0*/  @!P0 BRA `(.L_x_131) ;  /* 0x0000000000388947 */ /* 0x000fea0003800000 */
[----:B------:R-:W-:Y:S01]  /*60e0*/  R2UR UR12, R6 ;  /* 0x00000000060c72ca */ /* 0x000fe200000e0000 */
[----:B------:R-:W-:Y:S02]  /*60f0*/  UIADD3 UR16, UP0, UR6, 0x3f0, URZ ;  /* 0x000003f006107890 */ /* 0x000fe4000ff1e03f */
        /* <DEDUP_REMOVED lines=8> */
[----:B-1----:R-:W-:Y:S05]  /*6180*/  @!P2 BRA `(.L_x_132) ;  /* 0x000000000004a947 */ /* 0x002fea0003800000 */
[----:B------:R-:W-:Y:S01]  /*6190*/  BPT.TRAP 0x1 ;  /* 0x000000040000795c */ /* 0x000fe20000300000 */
.L_x_132:
[----:B------:R-:W1:Y:S02]  /*61a0*/  LDC R4, c[0x0][0x800] ;  /* 0x00020000ff047b82 */ /* 0x000e640000000800 */
[----:B-1----:R1:W-:Y:S02]  /*61b0*/  SYNCS.ARRIVE.TRANS64.RED.A0TR RZ, [UR5+0x78], R4 ;  /* 0x00007804ffff79a7 */ /* 0x0023e40008300405 */
.L_x_131:
[----:B------:R-:W-:Y:S05]  /*61c0*/  BSYNC B0 ;  /* 0x0000000000007941 */ /* 0x000fea0003800000 */
.L_x_130:
[----:B------:R-:W-:Y:S05]  /*61d0*/  @!P2 BRA `(.L_x_133) ;  /* 0x000000000004a947 */ /* 0x000fea0003800000 */
[----:B------:R-:W-:Y:S01]  /*61e0*/  BPT.TRAP 0x1 ;  /* 0x000000040000795c */ /* 0x000fe20000300000 */
.L_x_133:
[----:B------:R-:W-:Y:S01]  /*61f0*/  IADD3 R16, P0, R16, UR38, RZ ;  /* 0x0000002610107c10 */ /* 0x000fe2000ff1e0ff */
[----:B------:R-:W-:Y:S01]  /*6200*/  UIADD3 UR4, UR5, 0x78, URZ ;  /* 0x0000007805047890 */ /* 0x000fe2000fffe03f */
[----:B------:R-:W-:Y:S01]  /*6210*/  LOP3.LUT R8, R8, 0x1, RZ, 0x3c, !PT ;  /* 0x0000000108087812 */ /* 0x000fe200078e3cff */
[----:B------:R-:W-:Y:S01]  /*6220*/  IMAD.MOV.U32 R7, RZ, RZ, -0x1 ;  /* 0xffffffffff077424 */ /* 0x000fe200078e00ff */
[----:B------:R-:W-:Y:S01]  /*6230*/  IADD3.X R17, R17, UR37, RZ, P0, !PT ;  /* 0x0000002511117c10 */ /* 0x000fe200087fe4ff */
[----:B------:R-:W-:Y:S01]  /*6240*/  UPRMT UR4, UR36, 0x654, UR4 ;  /* 0x0000065424047896 */ /* 0x000fe20008000004 */
[----:B------:R-:W-:Y:S01]  /*6250*/  ISETP.GE.U32.AND P0, PT, R16, UR22, PT ;  /* 0x0000001610007c0c */ /* 0x000fe2000bf06070 */
[----:B------:R-:W-:Y:S01]  /*6260*/  IMAD.MOV.U32 R6, RZ, RZ, -0x1 ;  /* 0xffffffffff067424 */ /* 0x000fe200078e00ff */
[----:B-1----:R-:W-:Y:S02]  /*6270*/  PRMT R4, RZ, 0x7610, R4 ;  /* 0x00007610ff047816 */ /* 0x002fe40000000004 */
[----:B------:R-:W-:-:S02]  /*6280*/  ISETP.GE.U32.AND.EX P0, PT, R17, UR23, PT, P0 ;  /* 0x0000001711007c0c */ /* 0x000fc4000bf06100 */
[----:B------:R-:W-:Y:S02]  /*6290*/  MOV R20, 0xffffffff ;  /* 0xffffffff00147802 */ /* 0x000fe40000000f00 */
[----:B------:R-:W-:Y:S09]  /*62a0*/  SYNCS.ARRIVE.TRANS64.RED.A1T0 RZ, [UR4], RZ ;  /* 0x000000ffffff79a7 */ /* 0x000ff20008100404 */
[----:B------:R-:W-:Y:S05]  /*62b0*/  @P0 BRA `(.L_x_134) ;  /* 0x0000000400580947 */ /* 0x000fea0003800000 */
[----:B------:R-:W1:Y:S01]  /*62c0*/  S2R R13, SR_CTAID.X ;  /* 0x00000000000d7919 */ /* 0x000e620000002500 */
[----:B------:R-:W5:Y:S01]  /*62d0*/  LDC.64 R14, c[0x0][0x8d0] ;  /* 0x00023400ff0e7b82 */ /* 0x000f620000000a00 */
[----:B------:R-:W-:Y:S01]  /*62e0*/  ULDC UR4, c[0x0][0x150] ;  /* 0x0000540000047ab9 */ /* 0x000fe20000000800 */
[----:B------:R-:W-:Y:S01]  /*62f0*/  IMAD.MOV.U32 R22, RZ, RZ, R17 ;  /* 0x000000ffff167224 */ /* 0x000fe200078e0011 */
[----:B------:R-:W2:Y:S05]  /*6300*/  S2R R20, SR_CTAID.Y ;  /* 0x0000000000147919 */ /* 0x000eaa0000002600 */
[----:B------:R-:W3:Y:S08]  /*6310*/  LDC R6, c[0x0][0x144] ;  /* 0x00005100ff067b82 */ /* 0x000ef00000000800 */
[----:B------:R-:W3:Y:S01]  /*6320*/  LDC R21, c[0x0][0x8d8] ;  /* 0x00023600ff157b82 */ /* 0x000ee20000000800 */
[----:B-----5:R-:W-:-:S04]  /*6330*/  ISETP.NE.U32.AND P0, PT, R14, RZ, PT ;  /* 0x000000ff0e00720c */ /* 0x020fc80003f05070 */
[----:B------:R-:W-:Y:S02]  /*6340*/  ISETP.NE.AND.EX P0, PT, R15, RZ, PT, P0 ;  /* 0x000000ff0f00720c */ /* 0x000fe40003f05300 */
[----:B-1----:R-:W-:Y:S02]  /*6350*/  I2FP.F32.U32 R4, R13 ;  /* 0x0000000d00047245 */ /* 0x002fe40000201000 */
[----:B--2---:R-:W-:-:S03]  /*6360*/  I2FP.F32.U32 R23, R20 ;  /* 0x0000001400177245 */ /* 0x004fc60000201000 */
[----:B------:R-:W-:-:S06]  /*6370*/  FMUL R4, R4, UR4 ;  /* 0x0000000404047c20 */ /* 0x000fcc0008400000 */
[----:B------:R-:W3:Y:S02]  /*6380*/  F2I.U32.TRUNC.NTZ R4, R4 ;  /* 0x0000000400047305 */ /* 0x000ee4000020f000 */
[----:B---34-:R-:W-:-:S04]  /*6390*/  IMAD.MOV R5, RZ, RZ, -R4 ;  /* 0x000000ffff057224 */ /* 0x018fc800078e0a04 */
[----:B------:R-:W-:Y:S02]  /*63a0*/  IMAD R13, R6, R5, R13 ;  /* 0x00000005060d7224 */ /* 0x000fe400078e020d */
[----:B------:R-:W-:Y:S01]  /*63b0*/  IMAD.MOV.U32 R6, RZ, RZ, R16 ;  /* 0x000000ffff067224 */ /* 0x000fe200078e0010 */
[----:B------:R-:W-:Y:S06]  /*63c0*/  @!P0 BRA `(.L_x_135) ;  /* 0x0000000000308947 */ /* 0x000fec0003800000 */
[----:B------:R-:W1:Y:S02]  /*63d0*/  LDC R5, c[0x0][0x8dc] ;  /* 0x00023700ff057b82 */ /* 0x000e640000000800 */
[----:B-1----:R-:W-:-:S04]  /*63e0*/  IADD3 R5, P0, R16, R5, RZ ;  /* 0x0000000510057210 */ /* 0x002fc80007f1e0ff */
[----:B------:R-:W-:-:S05]  /*63f0*/  IADD3.X R19, RZ, R17, RZ, P0, !PT ;  /* 0x00000011ff137210 */ /* 0x000fca00007fe4ff */
[----:B------:R-:W-:-:S04]  /*6400*/  IMAD.WIDE.U32 R6, R19, R14, RZ ;  /* 0x0000000e13067225 */ /* 0x000fc800078e00ff */
[----:B------:R-:W-:-:S04]  /*6410*/  IMAD.WIDE.U32 R6, P0, R5, R15, R6 ;  /* 0x0000000f05067225 */ /* 0x000fc80007800006 */
[----:B------:R-:W-:-:S04]  /*6420*/  IMAD.WIDE.U32 R4, R5, R14, RZ ;  /* 0x0000000e05047225 */ /* 0x000fc800078e00ff */
[----:B------:R-:W-:Y:S01]  /*6430*/  IMAD.MOV.U32 R4, RZ, RZ, R7 ;  /* 0x000000ffff047224 */ /* 0x000fe200078e0007 */
[----:B------:R-:W-:Y:S01]  /*6440*/  IADD3 RZ, P1, R5, R6, RZ ;  /* 0x0000000605ff7210 */ /* 0x000fe20007f3e0ff */
[----:B------:R-:W-:-:S04]  /*6450*/  IMAD.X R5, RZ, RZ, RZ, P0 ;  /* 0x000000ffff057224 */ /* 0x000fc800000e06ff */
[----:B------:R-:W-:-:S04]  /*6460*/  IMAD.WIDE.U32.X R4, R19, R15, R4, P1 ;  /* 0x0000000f13047225 */ /* 0x000fc800008e0404 */
[----:B------:R-:W-:Y:S02]  /*6470*/  IMAD.MOV.U32 R6, RZ, RZ, R4 ;  /* 0x000000ffff067224 */ /* 0x000fe400078e0004 */
[----:B------:R-:W-:-:S07]  /*6480*/  IMAD.MOV.U32 R22, RZ, RZ, R5 ;  /* 0x000000ffff167224 */ /* 0x000fce00078e0005 */
.L_x_135:
[----:B------:R-:W-:Y:S01]  /*6490*/  ULDC UR4, c[0x0][0x154] ;  /* 0x0000550000047ab9 */ /* 0x000fe20000000800 */
[----:B------:R-:W1:Y:S01]  /*64a0*/  LDC R7, c[0x0][0x148] ;  /* 0x00005200ff077b82 */ /* 0x000e620000000800 */
[----:B------:R-:W-:Y:S01]  /*64b0*/  FMUL R14, R23, UR4 ;  /* 0x00000004170e7c20 */ /* 0x000fe20008400000 */
[----:B------:R-:W-:Y:S02]  /*64c0*/  ISETP.NE.AND P2, PT, R2, 0x1, PT ;  /* 0x000000010200780c */ /* 0x000fe40003f45270 */
[-CC-:B------:R-:W-:Y:S02]  /*64d0*/  SHF.R.U64 R19, R6, R21.reuse, R22.reuse ;  /* 0x0000001506137219 */ /* 0x180fe40000001216 */
[----:B------:R-:W-:Y:S01]  /*64e0*/  SHF.R.U32.HI R21, RZ, R21, R22 ;  /* 0x00000015ff157219 */ /* 0x000fe20000011616 */
[----:B------:R-:W2:Y:S01]  /*64f0*/  F2I.U32.TRUNC.NTZ R14, R14 ;  /* 0x0000000e000e7305 */ /* 0x000ea2000020f000 */
[----:B------:R-:W3:Y:S01]  /*6500*/  LDC.64 R4, c[0x0][0x8c8] ;  /* 0x00023200ff047b82 */ /* 0x000ee20000000a00 */
[----:B------:R-:W-:-:S05]  /*6510*/  IADD3 R23, P0, RZ, -R19, RZ ;  /* 0x80000013ff177210 */ /* 0x000fca0007f1e0ff */
[----:B------:R-:W-:Y:S02]  /*6520*/  IMAD.X R21, RZ, RZ, ~R21, P0 ;  /* 0x000000ffff157224 */ /* 0x000fe400000e0e15 */
[----:B------:R-:W4:Y:S01]  /*6530*/  LDC R22, c[0x0][0x8c0] ;  /* 0x00023000ff167b82 */ /* 0x000f220000000800 */
[----:B--2---:R-:W-:-:S07]  /*6540*/  IADD3 R15, -R14, RZ, RZ ;  /* 0x000000ff0e0f7210 */ /* 0x004fce0007ffe1ff */
[----:B------:R-:W2:Y:S01]  /*6550*/  LDC R27, c[0x0][0x900] ;  /* 0x00024000ff1b7b82 */ /* 0x000ea20000000800 */
[----:B-1----:R-:W-:-:S07]  /*6560*/  @P2 IMAD R13, R7, R15, R20 ;  /* 0x0000000f070d2224 */ /* 0x002fce00078e0214 */
[----:B------:R-:W1:Y:S01]  /*6570*/  LDC.64 R14, c[0x0][0x8e8] ;  /* 0x00023a00ff0e7b82 */ /* 0x000e620000000a00 */
[----:B---3--:R-:W-:-:S04]  /*6580*/  IMAD R6, R21, R4, RZ ;  /* 0x0000000415067224 */ /* 0x008fc800078e02ff */
[C---:B------:R-:W-:Y:S02]  /*6590*/  IMAD R7, R23.reuse, R5, R6 ;  /* 0x0000000517077224 */ /* 0x040fe400078e0206 */
[----:B------:R-:W-:Y:S01]  /*65a0*/  IMAD.WIDE.U32 R4, R23, R4, R16 ;  /* 0x0000000417047225 */ /* 0x000fe200078e0010 */
[----:B------:R-:W3:Y:S03]  /*65b0*/  LDC R6, c[0x0][0x8b0] ;  /* 0x00022c00ff067b82 */ /* 0x000ee60000000800 */
[----:B------:R-:W-:-:S05]  /*65c0*/  IMAD.IADD R5, R5, 0x1, R7 ;  /* 0x0000000105057824 */ /* 0x000fca00078e0207 */
[-CC-:B----4-:R-:W-:Y:S01]  /*65d0*/  SHF.R.U64 R26, R4, R22.reuse, R5.reuse ;  /* 0x00000016041a7219 */ /* 0x190fe20000001205 */
[----:B------:R-:W4:Y:S01]  /*65e0*/  LDC R25, c[0x0][0x8f0] ;  /* 0x00023c00ff197b82 */ /* 0x000f220000000800 */
[----:B------:R-:W-:Y:S02]  /*65f0*/  SHF.R.U32.HI R5, RZ, R22, R5 ;  /* 0x00000016ff057219 */ /* 0x000fe40000011605 */
[----:B-1----:R-:W-:-:S05]  /*6600*/  ISETP.NE.U32.AND P0, PT, R14, RZ, PT ;  /* 0x000000ff0e00720c */ /* 0x002fca0003f05070 */
[----:B------:R-:W1:Y:S01]  /*6610*/  LDC R24, c[0x0][0x8e0] ;  /* 0x00023800ff187b82 */ /* 0x000e620000000800 */
[----:B------:R-:W-:Y:S02]  /*6620*/  ISETP.NE.AND.EX P0, PT, R15, RZ, PT, P0 ;  /* 0x000000ff0f00720c */ /* 0x000fe40003f05300 */
[----:B---3--:R-:W-:-:S05]  /*6630*/  SHF.R.U64 R23, R26, R6, R5 ;  /* 0x000000061a177219 */ /* 0x008fca0000001205 */
[----:B------:R-:W3:Y:S01]  /*6640*/  LDC R22, c[0x0][0x8b8] ;  /* 0x00022e00ff167b82 */ /* 0x000ee20000000800 */
[----:B------:R-:W-:-:S04]  /*6650*/  SHF.R.U32.HI R4, RZ, R6, R5 ;  /* 0x00000006ff047219 */ /* 0x000fc80000011605 */
[-CC-:B--2---:R-:W-:Y:S02]  /*6660*/  SHF.R.U64 R21, R23, R27.reuse, R4.reuse ;  /* 0x0000001b17157219 */ /* 0x184fe40000001204 */
[----:B------:R-:W-:Y:S01]  /*6670*/  SHF.R.U32.HI R27, RZ, R27, R4 ;  /* 0x0000001bff1b7219 */ /* 0x000fe20000011604 */
[----:B------:R-:W2:Y:S02]  /*6680*/  LDC R20, c[0x0][0x8a8] ;  /* 0x00022a00ff147b82 */ /* 0x000ea40000000800 */
[----:B------:R-:W-:Y:S02]  /*6690*/  IMAD.MOV.U32 R4, RZ, RZ, R21 ;  /* 0x000000ffff047224 */ /* 0x000fe400078e0015 */
[----:B------:R-:W-:Y:S01]  /*66a0*/  IMAD.MOV.U32 R5, RZ, RZ, R27 ;  /* 0x000000ffff057224 */ /* 0x000fe200078e001b */
[----:B----4-:R-:W-:Y:S06]  /*66b0*/  @!P0 BRA `(.L_x_136) ;  /* 0x0000000000288947 */ /* 0x010fec0003800000 */
[----:B------:R-:W4:Y:S02]  /*66c0*/  LDC R4, c[0x0][0x8f4] ;  /* 0x00023d00ff047b82 */ /* 0x000f240000000800 */
[----:B----4-:R-:W-:-:S05]  /*66d0*/  IADD3 R5, P0, R21, R4, RZ ;  /* 0x0000000415057210 */ /* 0x010fca0007f1e0ff */
[----:B------:R-:W-:-:S04]  /*66e0*/  IMAD.X R27, RZ, RZ, R27, P0 ;  /* 0x000000ffff1b7224 */ /* 0x000fc800000e061b */
[----:B------:R-:W-:-:S04]  /*66f0*/  IMAD.WIDE.U32 R6, R27, R14, RZ ;  /* 0x0000000e1b067225 */ /* 0x000fc800078e00ff */
[----:B------:R-:W-:-:S04]  /*6700*/  IMAD.WIDE.U32 R6, P0, R5, R15, R6 ;  /* 0x0000000f05067225 */ /* 0x000fc80007800006 */
[----:B------:R-:W-:Y:S01]  /*6710*/  IMAD.WIDE.U32 R4, R5, R14, RZ ;  /* 0x0000000e05047225 */ /* 0x000fe200078e00ff */
[----:B------:R-:W-:-:S04]  /*6720*/  MOV R4, R7 ;  /* 0x0000000700047202 */ /* 0x000fc80000000f00 */
[----:B------:R-:W-:Y:S01]  /*6730*/  IADD3 RZ, P1, R5, R6, RZ ;  /* 0x0000000605ff7210 */ /* 0x000fe20007f3e0ff */
[----:B------:R-:W-:-:S04]  /*6740*/  IMAD.X R5, RZ, RZ, RZ, P0 ;  /* 0x000000ffff057224 */ /* 0x000fc800000e06ff */
[----:B------:R-:W-:-:S08]  /*6750*/  IMAD.WIDE.U32.X R4, R27, R15, R4, P1 ;  /* 0x0000000f1b047225 */ /* 0x000fd000008e0404 */
.L_x_136:
[----:B------:R-:W-:Y:S01]  /*6760*/  SHF.R.U64 R25, R4, R25, R5 ;  /* 0x0000001904197219 */ /* 0x000fe20000001205 */
[----:B------:R-:W-:Y:S01]  /*6770*/  IMAD.MOV.U32 R6, RZ, RZ, R19 ;  /* 0x000000ffff067224 */ /* 0x000fe200078e0013 */
[----:B------:R-:W-:Y:S02]  /*6780*/  LOP3.LUT R4, R23, R12, RZ, 0xc0, !PT ;  /* 0x0000000c17047212 */ /* 0x000fe400078ec0ff */
[----:B------:R-:W-:Y:S01]  /*6790*/  LOP3.LUT R26, R26, R11, RZ, 0xc0, !PT ;  /* 0x0000000b1a1a7212 */ /* 0x000fe200078ec0ff */
[----:B------:R-:W-:Y:S02]  /*67a0*/  IMAD.MOV R5, RZ, RZ, -R25 ;  /* 0x000000ffff057224 */ /* 0x000fe400078e0a19 */
[----:B------:R-:W-:Y:S02]  /*67b0*/  IMAD R4, R9, R25, R4 ;  /* 0x0000001909047224 */ /* 0x000fe400078e0204 */
[----:B-1----:R-:W-:Y:S02]  /*67c0*/  IMAD R21, R5, R24, R21 ;  /* 0x0000001805157224 */ /* 0x002fe400078e0215 */
[----:B---3--:R-:W-:-:S02]  /*67d0*/  IMAD R13, R4, R22, R13 ;  /* 0x00000016040d7224 */ /* 0x008fc400078e020d */
[----:B--2---:R-:W-:Y:S02]  /*67e0*/  IMAD R20, R21, R20, R26 ;  /* 0x0000001415147224 */ /* 0x004fe400078e021a */
[----:B------:R-:W-:-:S03]  /*67f0*/  IMAD.MOV.U32 R4, RZ, RZ, 0x1 ;  /* 0x00000001ff047424 */ /* 0x000fc600078e00ff */
[----:B------:R-:W-:Y:S02]  /*6800*/  SEL R7, R20, R13, !P2 ;  /* 0x0000000d14077207 */ /* 0x000fe40005000000 */
[----:B------:R-:W-:-:S07]  /*6810*/  SEL R20, R13, R20, !P2 ;  /* 0x000000140d147207 */ /* 0x000fce0005000000 */
.L_x_134:
[----:B------:R-:W-:-:S13]  /*6820*/  LOP3.LUT P0, RZ, R4, 0xff, RZ, 0xc0, !PT ;  /* 0x000000ff04ff7812 */ /* 0x000fda000780c0ff */
[----:B------:R-:W-:Y:S05]  /*6830*/  @P0 BRA `(.L_x_137) ;  /* 0xfffffff000580947 */ /* 0x000fea000383ffff */
.L_x_105:
[----:B------:R-:W-:-:S13]  /*6840*/  ELECT P0, URZ, PT ;  /* 0x00000000003f782f */ /* 0x000fda0003800000 */
[----:B------:R-:W-:Y:S05]  /*6850*/  @!P0 BRA `(.L_x_10) ;  /* 0x0000001000848947 */ /* 0x000fea0003800000 */
[----:B------:R-:W-:-:S04]  /*6860*/  LOP3.LUT R18, R18, 0x2, RZ, 0xfc, !PT ;  /* 0x0000000212127812 */ /* 0x000fc800078efcff */
[----:B------:R-:W-:-:S13]  /*6870*/  ISETP.NE.AND P1, PT, R18, 0x3, PT ;  /* 0x000000031200780c */ /* 0x000fda0003f25270 */
[----:B------:R-:W-:Y:S05]  /*6880*/  @!P1 BRA `(.L_x_138) ;  /* 0x0000000000049947 */ /* 0x000fea0003800000 */
[----:B------:R-:W-:Y:S01]  /*6890*/  BPT.TRAP 0x1 ;  /* 0x000000040000795c */ /* 0x000fe20000300000 */
.L_x_138:
[----:B--2--5:R-:W-:Y:S01]  /*68a0*/  IMAD.U32 R3, RZ, RZ, UR36 ;  /* 0x00000024ff037e24 */ /* 0x024fe2000f8e00ff */
[----:B------:R-:W-:Y:S02]  /*68b0*/  MOV R2, 0x400 ;  /* 0x0000040000027802 */ /* 0x000fe40000000f00 */
[----:B------:R-:W-:Y:S02]  /*68c0*/  SHF.L.U32 R0, R8, 0x1f, RZ ;  /* 0x0000001f08007819 */ /* 0x000fe400000006ff */
[----:B------:R-:W-:-:S04]  /*68d0*/  LEA R3, R3, R2, 0x18 ;  /* 0x0000000203037211 */ /* 0x000fc800078ec0ff */
[----:B------:R-:W2:Y:S02]  /*68e0*/  SYNCS.PHASECHK.TRANS64.TRYWAIT P0, [R3+URZ+0x80], R0 ;  /* 0x00008000030075a7 */ /* 0x000ea4000800017f */
[----:B--2---:R-:W-:Y:S05]  /*68f0*/  @!P0 BRA `(.L_x_139) ;  /* 0x00000014005c8947 */ /* 0x004fea0003800000 */
.L_x_175:
[----:B------:R-:W-:Y:S05]  /*6900*/  @!P1 BRA `(.L_x_140) ;  /* 0x0000000000049947 */ /* 0x000fea0003800000 */
[----:B------:R-:W-:Y:S01]  /*6910*/  BPT.TRAP 0x1 ;  /* 0x000000040000795c */ /* 0x000fe20000300000 */
.L_x_140:
[----:B------:R-:W5:Y:S02]  /*6920*/  SYNCS.PHASECHK.TRANS64.TRYWAIT P0, [R3+URZ+0x88], R0 ;  /* 0x00008800030075a7 */ /* 0x000f64000800017f */
[----:B-----5:R-:W-:Y:S05]  /*6930*/  @!P0 BRA `(.L_x_141) ;  /* 0x0000001400608947 */ /* 0x020fea0003800000 */
.L_x_176:
[----:B------:R-:W-:Y:S05]  /*6940*/  @!P1 BRA `(.L_x_142) ;  /* 0x0000000000049947 */ /* 0x000fea0003800000 */
[----:B------:R-:W-:Y:S01]  /*6950*/  BPT.TRAP 0x1 ;  /* 0x000000040000795c */ /* 0x000fe20000300000 */
.L_x_142:
[----:B------:R-:W5:Y:S02]  /*6960*/  SYNCS.PHASECHK.TRANS64.TRYWAIT P0, [R3+URZ+0x90], R0 ;  /* 0x00009000030075a7 */ /* 0x000f64000800017f */
[----:B-----5:R-:W-:Y:S05]  /*6970*/  @!P0 BRA `(.L_x_143) ;  /* 0x0000001400648947 */ /* 0x020fea0003800000 */
.L_x_177:
[----:B------:R-:W-:Y:S05]  /*6980*/  @!P1 BRA `(.L_x_144) ;  /* 0x0000000000049947 */ /* 0x000fea0003800000 */
[----:B------:R-:W-:Y:S01]  /*6990*/  BPT.TRAP 0x1 ;  /* 0x000000040000795c */ /* 0x000fe20000300000 */
.L_x_144:
[----:B------:R-:W-:-:S07]  /*69a0*/  SHF.L.U32 R8, R8, 0x1f, RZ ;  /* 0x0000001f08087819 */ /* 0x000fce00000006ff */
.L_x_145:
[----:B------:R1:W1:Y:S02]  /*69b0*/  SYNCS.PHASECHK.TRANS64.TRYWAIT P0, [R3+URZ+0x98], R8 ;  /* 0x00009808030075a7 */ /* 0x000264000800017f */
[----:B-1----:R-:W-:Y:S05]  /*69c0*/  @!P0 NANOSLEEP.SYNCS 0x989680 ;  /* 0x009896800000895d */ /* 0x002fea0003900000 */
[----:B------:R-:W1:Y:S02]  /*69d0*/  @!P0 SYNCS.PHASECHK.TRANS64 P0, [R3+URZ+0x98], R8 ;  /* 0x00009808030085a7 */ /* 0x000e64000800007f */
[----:B-1----:R-:W-:Y:S05]  /*69e0*/  @P0 BRA `(.L_x_10) ;  /* 0x0000001000200947 */ /* 0x002fea0003800000 */
[----:B------:R-:W-:Y:S05]  /*69f0*/  BRA `(.L_x_145) ;  /* 0xfffffffc00ec7947 */ /* 0x000fea000383ffff */
.L_x_100:
[----:B------:R-:W-:Y:S01]  /*6a00*/  LOP3.LUT P0, RZ, R11, 0xff, RZ, 0xc0, !PT ;  /* 0x000000ff0bff7812 */ /* 0x000fe2000780c0ff */
[----:B------:R-:W-:Y:S01]  /*6a10*/  IMAD.MOV.U32 R0, RZ, RZ, 0x1 ;  /* 0x00000001ff007424 */ /* 0x000fe200078e00ff */
[----:B------:R-:W-:-:S11]  /*6a20*/  MOV R12, RZ ;  /* 0x000000ff000c7202 */ /* 0x000fd60000000f00 */
[----:B------:R-:W-:Y:S05]  /*6a30*/  @!P0 BRA `(.L_x_146) ;  /* 0x0000000c00108947 */ /* 0x000fea0003800000 */
[----:B------:R-:W1:Y:S01]  /*6a40*/  LDC R0, c[0x0][0x28c] ;  /* 0x0000a300ff007b82 */ /* 0x000e620000000800 */
[C---:B------:R-:W-:Y:S01]  /*6a50*/  LOP3.LUT P2, RZ, R3.reuse, 0x7f, RZ, 0xc0, !PT ;  /* 0x0000007f03ff7812 */ /* 0x040fe2000784c0ff */
[----:B------:R-:W-:Y:S01]  /*6a60*/  ULDC UR5, c[0x0][0x900] ;  /* 0x0002400000057ab9 */ /* 0x000fe20000000800 */
[----:B------:R-:W-:Y:S01]  /*6a70*/  LOP3.LUT P0, RZ, R3, 0x1f, RZ, 0xc0, !PT ;  /* 0x0000001f03ff7812 */ /* 0x000fe2000780c0ff */
[----:B------:R-:W-:Y:S01]  /*6a80*/  UMOV UR6, 0xffffffff ;  /* 0xffffffff00067882 */ /* 0x000fe20000000000 */
[----:B------:R-:W-:Y:S01]  /*6a90*/  BSSY B0, `(.L_x_146) ;  /* 0x00000be000007945 */ /* 0x000fe20003800000 */
[----:B------:R-:W-:Y:S01]  /*6aa0*/  USHF.L.U32 UR6, UR6, UR5, URZ ;  /* 0x0000000506067299 */ /* 0x000fe2000800063f */
[----:B------:R-:W-:Y:S01]  /*6ab0*/  IMAD.MOV.U32 R13, RZ, RZ, 0x1 ;  /* 0x00000001ff0d7424 */ /* 0x000fe200078e00ff */
[----:B------:R-:W-:Y:S01]  /*6ac0*/  LOP3.LUT R11, R19, 0x2, RZ, 0xfc, !PT ;  /* 0x00000002130b7812 */ /* 0x000fe200078efcff */
[----:B------:R-:W-:Y:S01]  /*6ad0*/  IMAD.MOV.U32 R12, RZ, RZ, RZ ;  /* 0x000000ffff0c7224 */ /* 0x000fe200078e00ff */
[----:B------:R-:W-:Y:S01]  /*6ae0*/  PLOP3.LUT P0, PT, P0, P2, PT, 0x8a, 0x0 ;  /* 0x000000000000781c */ /* 0x000fe20000705172 */
[----:B------:R-:W-:Y:S01]  /*6af0*/  ULDC UR4, c[0x0][0x8a8] ;  /* 0x00022a0000047ab9 */ /* 0x000fe20000000800 */
[----:B------:R-:W-:Y:S01]  /*6b00*/  UMOV UR7, 0x1 ;  /* 0x0000000100077882 */ /* 0x000fe20000000000 */
[----:B------:R-:W-:-:S02]  /*6b10*/  UIADD3 UR15, UR4, -0x1, URZ ;  /* 0xffffffff040f7890 */ /* 0x000fc4000fffe03f */
[----:B------:R-:W-:Y:S02]  /*6b20*/  USHF.L.U32 UR17, UR7, UR5, URZ ;  /* 0x0000000507117299 */ /* 0x000fe4000800063f */
[----:B------:R-:W-:Y:S01]  /*6b30*/  ULOP3.LUT UR16, URZ, UR6, URZ, 0x33, !UPT ;  /* 0x000000063f107292 */ /* 0x000fe2000f8e333f */
[----:B------:R-:W-:Y:S01]  /*6b40*/  ULDC.64 UR20, c[0x0][0x198] ;  /* 0x0000660000147ab9 */ /* 0x000fe20000000a00 */
[----:B-1----:R-:W-:-:S05]  /*6b50*/  VIADD R0, R0, 0x3f ;  /* 0x0000003f00007836 */ /* 0x002fca0000000000 */
[----:B------:R-:W-:-:S04]  /*6b60*/  SHF.R.S32.HI R3, RZ, 0x1f, R0 ;  /* 0x0000001fff037819 */ /* 0x000fc80000011400 */
[----:B------:R-:W-:Y:S01]  /*6b70*/  LEA.HI R3, R3, R0, RZ, 0x6 ;  /* 0x0000000003037211 */ /* 0x000fe200078f30ff */
[----:B------:R-:W-:-:S03]  /*6b80*/  IMAD.MOV.U32 R0, RZ, RZ, 0x1 ;  /* 0x00000001ff007424 */ /* 0x000fc600078e00ff */
[----:B------:R-:W-:-:S05]  /*6b90*/  SHF.R.S32.HI R3, RZ, 0x6, R3 ;  /* 0x00000006ff037819 */ /* 0x000fca0000011403 */
[----:B------:R-:W-:-:S07]  /*6ba0*/  VIADD R10, R3, 0x1 ;  /* 0x00000001030a7836 */ /* 0x000fce0000000000 */
.L_x_158:
[----:B------:R-:W-:-:S03]  /*6bb0*/  UMOV UR4, 0xffffffff ;  /* 0xffffffff00047882 */ /* 0x000fc60000000000 */
[----:B------:R-:W-:Y:S05]  /*6bc0*/  BRA.DIV UR4, `(.L_x_147) ;  /* 0x0000001204e47947 */ /* 0x000fea000b800000 */
[----:B------:R-:W-:-:S13]  /*6bd0*/  ELECT P6, URZ, PT ;  /* 0x00000000003f782f */ /* 0x000fda00038c0000 */
.L_x_180:
[----:B------:R-:W1:Y:S01]  /*6be0*/  LDC R4, c[0x0][0x28c] ;  /* 0x0000a300ff047b82 */ /* 0x000e620000000800 */
[----:B------:R-:W-:Y:S01]  /*6bf0*/  BSSY B1, `(.L_x_148) ;  /* 0x0000035000017945 */ /* 0x000fe20003800000 */
[----:B-1----:R-:W-:-:S13]  /*6c00*/  ISETP.LT.OR P6, PT, R4, 0x1, !P6 ;  /* 0x000000010400780c */ /* 0x002fda00077c1670 */
[----:B------:R-:W-:Y:S05]  /*6c10*/  @P6 BRA `(.L_x_149) ;  /* 0x0000000000c86947 */ /* 0x000fea0003800000 */
[----:B------:R-:W-:Y:S01]  /*6c20*/  SHF.L.U32 R14, R7, 0x7, RZ ;  /* 0x00000007070e7819 */ /* 0x000fe200000006ff */
[----:B------:R-:W-:Y:S02]  /*6c30*/  IMAD.SHL.U32 R20, R20, 0x80, RZ ;  /* 0x0000008014147824 */ /* 0x000fe400078e00ff */
[----:B------:R-:W-:Y:S02]  /*6c40*/  IMAD.MOV.U32 R21, RZ, RZ, RZ ;  /* 0x000000ffff157224 */ /* 0x000fe400078e00ff */
[----:B------:R-:W-:Y:S02]  /*6c50*/  IMAD.MOV.U32 R4, RZ, RZ, R10 ;  /* 0x000000ffff047224 */ /* 0x000fe400078e000a */
[----:B------:R-:W-:Y:S02]  /*6c60*/  IMAD.MOV.U32 R5, RZ, RZ, R0 ;  /* 0x000000ffff057224 */ /* 0x000fe400078e0000 */
[----:B------:R-:W-:-:S07]  /*6c70*/  IMAD.MOV.U32 R7, RZ, RZ, R12 ;  /* 0x000000ffff077224 */ /* 0x000fce00078e000c */
.L_x_153:
[----:B------:R-:W1:Y:S01]  /*6c80*/  S2R R9, SR_CgaCtaId ;  /* 0x0000000000097919 */ /* 0x000e620000008800 */
[----:B------:R-:W-:-:S04]  /*6c90*/  MOV R8, 0x400 ;  /* 0x0000040000087802 */ /* 0x000fc80000000f00 */
[----:B-1----:R-:W-:Y:S02]  /*6ca0*/  LEA R18, R9, R8, 0x18 ;  /* 0x0000000809127211 */ /* 0x002fe400078ec0ff */
[----:B------:R-:W-:Y:S01]  /*6cb0*/  SHF.L.U32 R8, R5, 0x1f, RZ ;  /* 0x0000001f05087819 */ /* 0x000fe200000006ff */
[----:B------:R-:W1:Y:S01]  /*6cc0*/  @!P2 LDC R9, c[0x0][0x500] ;  /* 0x00014000ff09ab82 */ /* 0x000e620000000800 */
[----:B------:R-:W-:-:S04]  /*6cd0*/  LEA R15, R7, R18, 0x3 ;  /* 0x00000012070f7211 */ /* 0x000fc800078e18ff */
[----:B------:R-:W2:Y:S02]  /*6ce0*/  SYNCS.PHASECHK.TRANS64.TRYWAIT P1, [R15+URZ+0x30], R8 ;  /* 0x000030080f0075a7 */ /* 0x000ea4000802017f */
[----:B--2---:R-:W-:Y:S05]  /*6cf0*/  @!P1 BRA `(.L_x_150) ;  /* 0x0000001000b89947 */ /* 0x004fea0003800000 */
.L_x_181:
[----:B--2---:R-:W-:Y:S01]  /*6d00*/  PRMT R8, R11, 0x9910, RZ ;  /* 0x000099100b087816 */ /* 0x004fe200000000ff */
[----:B-1----:R1:W-:Y:S03]  /*6d10*/  @!P2 SYNCS.ARRIVE.TRANS64 RZ, [R15+URZ], R9 ;  /* 0x000000090fffa9a7 */ /* 0x0023e6000800003f */
[----:B------:R-:W-:-:S13]  /*6d20*/  ISETP.NE.AND P1, PT, R8, 0x2, PT ;  /* 0x000000020800780c */ /* 0x000fda0003f25270 */
[----:B-1----:R-:W-:Y:S05]  /*6d30*/  @P1 BRA `(.L_x_151) ;  /* 0x0000000000041947 */ /* 0x002fea0003800000 */
[----:B------:R-:W-:Y:S01]  /*6d40*/  BPT.TRAP 0x1 ;  /* 0x000000040000795c */ /* 0x000fe20000300000 */
.L_x_151:
[----:B------:R-:W-:Y:S05]  /*6d50*/  @P0 BRA `(.L_x_152) ;  /* 0x0000000000040947 */ /* 0x000fea0003800000 */
[----:B------:R-:W-:Y:S01]  /*6d60*/  BPT.TRAP 0x1 ;  /* 0x000000040000795c */ /* 0x000fe20000300000 */
.L_x_152:
[----:B------:R-:W-:Y:S01]  /*6d70*/  IMAD R18, R7, 0x4000, R18 ;  /* 0x0000400007127824 */ /* 0x000fe200078e0212 */
[----:B------:R-:W-:Y:S01]  /*6d80*/  R2UR UR9, R15 ;  /* 0x000000000f0972ca */ /* 0x000fe200000e0000 */
[----:B------:R-:W-:Y:S01]  /*6d90*/  VIADD R4, R4, 0xffffffff ;  /* 0xffffffff04047836 */ /* 0x000fe20000000000 */
[----:B------:R-:W-:Y:S01]  /*6da0*/  UIADD3 UR4, UP0, UR20, 0xf0, URZ ;  /* 0x000000f014047890 */ /* 0x000fe2000ff1e03f */
[----:B------:R-:W-:Y:S01]  /*6db0*/  R2UR UR11, R20 ;  /* 0x00000000140b72ca */ /* 0x000fe200000e0000 */
[----:B------:R-:W-:Y:S01]  /*6dc0*/  UIADD3 UR22, UP1, UR20, 0x1f0, URZ ;  /* 0x000001f014167890 */ /* 0x000fe2000ff3e03f */
[----:B------:R-:W-:Y:S01]  /*6dd0*/  R2UR UR8, R18 ;  /* 0x00000000120872ca */ /* 0x000fe200000e0000 */
[----:B------:R-:W-:Y:S01]  /*6de0*/  UIADD3.X UR5, URZ, UR21, URZ, UP0, !UPT ;  /* 0x000000153f057290 */ /* 0x000fe200087fe43f */
[----:B------:R-:W-:Y:S01]  /*6df0*/  R2UR UR10, R21 ;  /* 0x00000000150a72ca */ /* 0x000fe200000e0000 */
[----:B------:R-:W-:Y:S01]  /*6e00*/  VIADD R7, R7, 0x1 ;  /* 0x0000000107077836 */ /* 0x000fe20000000000 */
[----:B------:R-:W-:Y:S01]  /*6e10*/  R2UR UR12, R6 ;  /* 0x00000000060c72ca */ /* 0x000fe200000e0000 */
[----:B------:R-:W-:Y:S01]  /*6e20*/  UIADD3.X UR23, URZ, UR21, URZ, UP1, !UPT ;  /* 0x000000153f177290 */ /* 0x000fe20008ffe43f */
[----:B------:R-:W-:Y:S01]  /*6e30*/  R2UR UR18, R14 ;  /* 0x000000000e1272ca */ /* 0x000fe200000e0000 */
[----:B------:R-:W-:Y:S01]  /*6e40*/  UMOV UR6, 0x0 ;  /* 0x0000000000067882 */ /* 0x000fe20000000000 */
[----:B------:R-:W-:Y:S01]  /*6e50*/  ISETP.GT.AND P3, PT, R4, 0x1, PT ;  /* 0x000000010400780c */ /* 0x000fe20003f64270 */
[----:B------:R-:W-:Y:S01]  /*6e60*/  UMOV UR7, 0x10000000 ;  /* 0x1000000000077882 */ /* 0x000fe20000000000 */
[----:B------:R-:W-:Y:S01]  /*6e70*/  ISETP.NE.AND P1, PT, R7, 0x6, PT ;  /* 0x000000060700780c */ /* 0x000fe20003f25270 */
[----:B------:R-:W-:-:S02]  /*6e80*/  VIADD R21, R21, 0x40 ;  /* 0x0000004015157836 */ /* 0x000fc40000000000 */
[----:B------:R-:W-:Y:S01]  /*6e90*/  UIADD3 UR13, UR8, 0x8400, URZ ;  /* 0x00008400080d7890 */ /* 0x000fe2000fffe03f */
[----:B------:R-:W-:Y:S01]  /*6ea0*/  SEL R8, RZ, 0x1, P1 ;  /* 0x00000001ff087807 */ /* 0x000fe20000800000 */
[----:B------:R-:W-:Y:S01]  /*6eb0*/  UIADD3 UR14, UR8, 0x20400, URZ ;  /* 0x00020400080e7890 */ /* 0x000fe2000fffe03f */
[----:B------:R-:W-:Y:S02]  /*6ec0*/  SEL R7, R7, RZ, P1 ;  /* 0x000000ff07077207 */ /* 0x000fe40000800000 */
[----:B------:R-:W-:Y:S02]  /*6ed0*/  LOP3.LUT R5, R5, R8, RZ, 0x3c, !PT ;  /* 0x0000000805057212 */ /* 0x000fe400078e3cff */
[----:B------:R-:W-:Y:S02]  /*6ee0*/  UMOV UR8, UR13 ;  /* 0x0000000d00087c82 */ /* 0x000fe40008000000 */
[----:B------:R1:W-:Y:S02]  /*6ef0*/  UTMALDG.3D [UR8], [UR4], desc[UR6] ;  /* 0x00000608040075b4 */ /* 0x0003e40008011000 */
[----:B-1----:R-:W-:Y:S01]  /*6f00*/  UMOV UR8, UR14 ;  /* 0x0000000e00087c82 */ /* 0x002fe20008000000 */
[----:B------:R-:W-:-:S02]  /*6f10*/  UMOV UR11, UR18 ;  /* 0x00000012000b7c82 */ /* 0x000fc40008000000 */
[----:B------:R1:W-:Y:S02]  /*6f20*/  UTMALDG.3D [UR8], [UR22], desc[UR6] ;  /* 0x00000608160075b4 */ /* 0x0003e40008011000 */
[----:B-1----:R-:W-:Y:S05]  /*6f30*/  @P3 BRA `(.L_x_153) ;  /* 0xfffffffc00503947 */ /* 0x002fea000383ffff */
.L_x_149:
[----:B------:R-:W-:Y:S05]  /*6f40*/  BSYNC B1 ;  /* 0x0000000000017941 */ /* 0x000fea0003800000 */
.L_x_148:
[----:B------:R-:W-:Y:S01]  /*6f50*/  LOP3.LUT P3, RZ, R13, 0xff, RZ, 0xc0, !PT ;  /* 0x000000ff0dff7812 */ /* 0x000fe2000786c0ff */
[----:B------:R-:W-:Y:S01]  /*6f60*/  IMAD.IADD R12, R3, 0x1, R12 ;  /* 0x00000001030c7824 */ /* 0x000fe200078e020c */
[----:B------:R-:W-:Y:S01]  /*6f70*/  IADD3 R16, P4, R16, UR38, RZ ;  /* 0x0000002610107c10 */ /* 0x000fe2000ff9e0ff */
[----:B------:R-:W-:Y:S01]  /*6f80*/  ULDC.64 UR4, c[0x0][0x8f8] ;  /* 0x00023e0000047ab9 */ /* 0x000fe20000000a00 */
[----:B------:R-:W-:Y:S01]  /*6f90*/  BSSY B1, `(.L_x_154) ;  /* 0x000006b000017945 */ /* 0x000fe20003800000 */
[----:B------:R-:W-:Y:S02]  /*6fa0*/  MOV R20, 0xffffffff ;  /* 0xffffffff00147802 */ /* 0x000fe40000000f00 */
[----:B------:R-:W-:Y:S02]  /*6fb0*/  ISETP.GT.U32.AND P1, PT, R12, 0x5, PT ;  /* 0x000000050c00780c */ /* 0x000fe40003f24070 */
[----:B------:R-:W-:Y:S02]  /*6fc0*/  IADD3.X R17, R17, UR37, RZ, P4, !PT ;  /* 0x0000002511117c10 */ /* 0x000fe4000a7fe4ff */
[----:B------:R-:W-:-:S02]  /*6fd0*/  ISETP.LT.U32.AND P1, PT, R3, 0x6, P1 ;  /* 0x000000060300780c */ /* 0x000fc40000f21070 */
[----:B------:R-:W1:Y:S01]  /*6fe0*/  @P3 S2R R5, SR_CgaCtaId ;  /* 0x0000000000053919 */ /* 0x000e620000008800 */
[----:B------:R-:W-:Y:S02]  /*6ff0*/  @P3 MOV R4, 0x400 ;  /* 0x0000040000043802 */ /* 0x000fe40000000f00 */
[----:B------:R-:W-:Y:S02]  /*7000*/  PRMT R13, RZ, 0x7610, R13 ;  /* 0x00007610ff0d7816 */ /* 0x000fe4000000000d */
[----:B-1----:R-:W-:Y:S01]  /*7010*/  @P3 LEA R6, R5, R4, 0x18 ;  /* 0x0000000405063211 */ /* 0x002fe200078ec0ff */
[----:B------:R-:W-:-:S03]  /*7020*/  IMAD.WIDE.U32 R4, R12, -0x55555555, RZ ;  /* 0xaaaaaaab0c047825 */ /* 0x000fc600078e00ff */
[----:B------:R1:W-:Y:S01]  /*7030*/  @P3 SYNCS.ARRIVE.TRANS64.A1T0 RZ, [R6+URZ+0xa8], RZ ;  /* 0x0000a8ff06ff39a7 */ /* 0x0003e2000810003f */
[----:B------:R-:W-:Y:S02]  /*7040*/  ISETP.GE.U32.AND P3, PT, R3, 0x6, PT ;  /* 0x000000060300780c */ /* 0x000fe40003f66070 */
[----:B------:R-:W-:Y:S02]  /*7050*/  SHF.R.U32.HI R7, RZ, 0x2, R5 ;  /* 0x00000002ff077819 */ /* 0x000fe40000011605 */
[----:B------:R-:W-:Y:S02]  /*7060*/  SEL R5, RZ, 0x1, !P1 ;  /* 0x00000001ff057807 */ /* 0x000fe40004800000 */
[----:B------:R-:W-:Y:S01]  /*7070*/  ISETP.GE.U32.AND P1, PT, R16, UR4, PT ;  /* 0x0000000410007c0c */ /* 0x000fe2000bf26070 */
[----:B------:R-:W-:Y:S01]  /*7080*/  IMAD R12, R7, -0x6, R12 ;  /* 0xfffffffa070c7824 */ /* 0x000fe200078e020c */
[----:B------:R-:W-:Y:S01]  /*7090*/  LOP3.LUT R0, R0, R5, RZ, 0x3c, !PT ;  /* 0x0000000500007212 */ /* 0x000fe200078e3cff */
[----:B-1----:R-:W-:Y:S01]  /*70a0*/  IMAD.MOV.U32 R6, RZ, RZ, -0x1 ;  /* 0xffffffffff067424 */ /* 0x002fe200078e00ff */
[----:B------:R-:W-:-:S02]  /*70b0*/  ISETP.GE.U32.AND.EX P1, PT, R17, UR5, PT, P1 ;  /* 0x0000000511007c0c */ /* 0x000fc4000bf26110 */
[----:B------:R-:W-:Y:S02]  /*70c0*/  PRMT R4, RZ, 0x7610, R4 ;  /* 0x00007610ff047816 */ /* 0x000fe40000000004 */
[----:B------:R-:W-:Y:S01]  /*70d0*/  @P3 LOP3.LUT R0, R0, 0x1, R7, 0x78, !PT ;  /* 0x0000000100003812 */ /* 0x000fe200078e7807 */
[----:B------:R-:W-:-:S08]  /*70e0*/  IMAD.MOV.U32 R7, RZ, RZ, -0x1 ;  /* 0xffffffffff077424 */ /* 0x000fd000078e00ff */
[----:B------:R-:W-:Y:S05]  /*70f0*/  @P1 BRA `(.L_x_155) ;  /* 0x0000000400501947 */ /* 0x000fea0003800000 */
[----:B------:R-:W-:Y:S01]  /*7100*/  ULDC.64 UR4, c[0x0][0x8d0] ;  /* 0x0002340000047ab9 */ /* 0x000fe20000000a00 */
[----:B------:R-:W1:Y:S01]  /*7110*/  S2R R15, SR_CTAID.X ;  /* 0x00000000000f7919 */ /* 0x000e620000002500 */
[----:B------:R-:W-:Y:S01]  /*7120*/  ISETP.NE.U32.AND P1, PT, RZ, UR4, PT ;  /* 0x00000004ff007c0c */ /* 0x000fe2000bf25070 */
[----:B------:R-:W-:Y:S01]  /*7130*/  ULDC UR7, c[0x0][0x8d8] ;  /* 0x0002360000077ab9 */ /* 0x000fe20000000800 */
[----:B------:R-:W-:Y:S01]  /*7140*/  IMAD.MOV.U32 R4, RZ, RZ, R16 ;  /* 0x000000ffff047224 */ /* 0x000fe200078e0010 */
[----:B------:R-:W2:Y:S01]  /*7150*/  S2R R14, SR_CTAID.Y ;  /* 0x00000000000e7919 */ /* 0x000ea20000002600 */
[----:B------:R-:W-:Y:S01]  /*7160*/  ISETP.NE.AND.EX P1, PT, RZ, UR5, PT, P1 ;  /* 0x00000005ff007c0c */ /* 0x000fe2000bf25310 */
[----:B------:R-:W-:-:S12]  /*7170*/  IMAD.MOV.U32 R5, RZ, RZ, R17 ;  /* 0x000000ffff057224 */ /* 0x000fd800078e0011 */
[----:B------:R-:W-:Y:S05]  /*7180*/  @!P1 BRA `(.L_x_156) ;  /* 0x0000000000289947 */ /* 0x000fea0003800000 */
[----:B------:R-:W-:Y:S02]  /*7190*/  ULDC UR6, c[0x0][0x8dc] ;  /* 0x0002370000067ab9 */ /* 0x000fe40000000800 */
[----:B------:R-:W-:-:S05]  /*71a0*/  IADD3 R9, P1, R16, UR6, RZ ;  /* 0x0000000610097c10 */ /* 0x000fca000ff3e0ff */
[----:B------:R-:W-:-:S04]  /*71b0*/  IMAD.X R21, RZ, RZ, R17, P1 ;  /* 0x000000ffff157224 */ /* 0x000fc800008e0611 */
[----:B------:R-:W-:-:S04]  /*71c0*/  IMAD.WIDE.U32 R6, R21, UR4, RZ ;  /* 0x0000000415067c25 */ /* 0x000fc8000f8e00ff */
[----:B------:R-:W-:-:S04]  /*71d0*/  IMAD.WIDE.U32 R6, P1, R9, UR5, R6 ;  /* 0x0000000509067c25 */ /* 0x000fc8000f820006 */
[----:B------:R-:W-:Y:S01]  /*71e0*/  IMAD.WIDE.U32 R8, R9, UR4, RZ ;  /* 0x0000000409087c25 */ /* 0x000fe2000f8e00ff */
[----:B------:R-:W-:-:S03]  /*71f0*/  IADD3.X R5, RZ, RZ, RZ, P1, !PT ;  /* 0x000000ffff057210 */ /* 0x000fc60000ffe4ff */
[----:B------:R-:W-:Y:S01]  /*7200*/  IMAD.MOV.U32 R4, RZ, RZ, R7 ;  /* 0x000000ffff047224 */ /* 0x000fe200078e0007 */
[----:B------:R-:W-:-:S05]  /*7210*/  IADD3 RZ, P1, R9, R6, RZ ;  /* 0x0000000609ff7210 */ /* 0x000fca0007f3e0ff */
[----:B------:R-:W-:-:S08]  /*7220*/  IMAD.WIDE.U32.X R4, R21, UR5, R4, P1 ;  /* 0x0000000515047c25 */ /* 0x000fd000088e0404 */
.L_x_156:
[--C-:B------:R-:W-:Y:S01]  /*7230*/  SHF.R.U64 R8, R4, UR7, R5.reuse ;  /* 0x0000000704087c19 */ /* 0x100fe20008001205 */
[----:B------:R-:W-:Y:S01]  /*7240*/  ULDC.64 UR4, c[0x0][0x8c8] ;  /* 0x0002320000047ab9 */ /* 0x000fe20000000a00 */
[----:B------:R-:W-:Y:S01]  /*7250*/  SHF.R.U32.HI R4, RZ, UR7, R5 ;  /* 0x00000007ff047c19 */ /* 0x000fe20008011605 */
[----:B------:R-:W3:Y:S01]  /*7260*/  LDC R24, c[0x0][0x144] ;  /* 0x00005100ff187b82 */ /* 0x000ee20000000800 */
[----:B------:R-:W-:Y:S01]  /*7270*/  IADD3 R7, P1, RZ, -R8, RZ ;  /* 0x80000008ff077210 */ /* 0x000fe20007f3e0ff */
[----:B------:R-:W-:Y:S01]  /*7280*/  ULDC.64 UR8, c[0x0][0x8e8] ;  /* 0x00023a0000087ab9 */ /* 0x000fe20000000a00 */
[----:B-1----:R-:W-:Y:S01]  /*7290*/  I2FP.F32.U32 R9, R15 ;  /* 0x0000000f00097245 */ /* 0x002fe20000201000 */
[----:B------:R-:W-:Y:S02]  /*72a0*/  ULDC UR6, c[0x0][0x8b0] ;  /* 0x00022c0000067ab9 */ /* 0x000fe40000000800 */
[----:B------:R-:W-:Y:S01]  /*72b0*/  IMAD.X R4, RZ, RZ, ~R4, P1 ;  /* 0x000000ffff047224 */ /* 0x000fe200008e0e04 */
[----:B------:R-:W-:Y:S01]  /*72c0*/  ISETP.NE.U32.AND P1, PT, RZ, UR8, PT ;  /* 0x00000008ff007c0c */ /* 0x000fe2000bf25070 */
[----:B------:R-:W1:Y:S02]  /*72d0*/  LDC R21, c[0x0][0x148] ;  /* 0x00005200ff157b82 */ /* 0x000e640000000800 */
[----:B------:R-:W-:Y:S01]  /*72e0*/  IMAD R6, R4, UR4, RZ ;  /* 0x0000000404067c24 */ /* 0x000fe2000f8e02ff */
[----:B------:R-:W-:Y:S01]  /*72f0*/  ISETP.NE.AND.EX P1, PT, RZ, UR9, PT, P1 ;  /* 0x00000009ff007c0c */ /* 0x000fe2000bf25310 */
[----:B------:R-:W-:Y:S01]  /*7300*/  IMAD.WIDE.U32 R4, R7, UR4, R16 ;  /* 0x0000000407047c25 */ /* 0x000fe2000f8e0010 */
[----:B------:R-:W-:-:S03]  /*7310*/  ULDC UR4, c[0x0][0x150] ;  /* 0x0000540000047ab9 */ /* 0x000fc60000000800 */
[----:B------:R-:W-:Y:S02]  /*7320*/  IMAD R7, R7, UR5, R6 ;  /* 0x0000000507077c24 */ /* 0x000fe4000f8e0206 */
[----:B------:R-:W-:Y:S01]  /*7330*/  FMUL R6, R9, UR4 ;  /* 0x0000000409067c20 */ /* 0x000fe20008400000 */
[----:B------:R-:W-:Y:S01]  /*7340*/  ULDC UR4, c[0x0][0x8c0] ;  /* 0x0002300000047ab9 */ /* 0x000fe20000000800 */
[----:B------:R-:W-:Y:S01]  /*7350*/  ULDC UR5, c[0x0][0x154] ;  /* 0x0000550000057ab9 */ /* 0x000fe20000000800 */
[----:B------:R-:W-:-:S03]  /*7360*/  IMAD.IADD R5, R5, 0x1, R7 ;  /* 0x0000000105057824 */ /* 0x000fc600078e0207 */
[----:B------:R-:W4:Y:S02]  /*7370*/  F2I.U32.TRUNC.NTZ R6, R6 ;  /* 0x0000000600067305 */ /* 0x000f24000020f000 */
[----:B------:R-:W-:Y:S02]  /*7380*/  SHF.R.U64 R9, R4, UR4, R5 ;  /* 0x0000000404097c19 */ /* 0x000fe40008001205 */
[----:B--2---:R-:W-:-:S05]  /*7390*/  I2FP.F32.U32 R4, R14 ;  /* 0x0000000e00047245 */ /* 0x004fca0000201000 */
[----:B------:R-:W-:Y:S01]  /*73a0*/  FMUL R22, R4, UR5 ;  /* 0x0000000504167c20 */ /* 0x000fe20008400000 */
[----:B------:R-:W-:Y:S01]  /*73b0*/  SHF.R.U32.HI R4, RZ, UR4, R5 ;  /* 0x00000004ff047c19 */ /* 0x000fe20008011605 */
[----:B------:R-:W-:-:S03]  /*73c0*/  ULDC UR4, c[0x0][0x900] ;  /* 0x0002400000047ab9 */ /* 0x000fc60000000800 */
[--C-:B------:R-:W-:Y:S01]  /*73d0*/  SHF.R.U64 R20, R9, UR6, R4.reuse ;  /* 0x0000000609147c19 */ /* 0x100fe20008001204 */
[----:B------:R-:W2:Y:S01]  /*73e0*/  F2I.U32.TRUNC.NTZ R22, R22 ;  /* 0x0000001600167305 */ /* 0x000ea2000020f000 */
[----:B------:R-:W-:Y:S01]  /*73f0*/  SHF.R.U32.HI R5, RZ, UR6, R4 ;  /* 0x00000006ff057c19 */ /* 0x000fe20008011604 */
[----:B----4-:R-:W-:-:S03]  /*7400*/  IMAD.MOV R6, RZ, RZ, -R6 ;  /* 0x000000ffff067224 */ /* 0x010fc600078e0a06 */
[----:B------:R-:W-:Y:S01]  /*7410*/  SHF.R.U64 R18, R20, UR4, R5 ;  /* 0x0000000414127c19 */ /* 0x000fe20008001205 */
[----:B---3--:R-:W-:Y:S01]  /*7420*/  IMAD R15, R24, R6, R15 ;  /* 0x00000006180f7224 */ /* 0x008fe200078e020f */
[----:B------:R-:W-:-:S03]  /*7430*/  SHF.R.U32.HI R23, RZ, UR4, R5 ;  /* 0x00000004ff177c19 */ /* 0x000fc60008011605 */
[----:B------:R-:W-:Y:S01]  /*7440*/  IMAD.MOV.U32 R4, RZ, RZ, R18 ;  /* 0x000000ffff047224 */ /* 0x000fe200078e0012 */
[----:B------:R-:W-:Y:S01]  /*7450*/  MOV R5, R23 ;  /* 0x0000001700057202 */ /* 0x000fe20000000f00 */
[----:B--2---:R-:W-:Y:S06]  /*7460*/  @!P1 BRA `(.L_x_157) ;  /* 0x0000000000289947 */ /* 0x004fec0003800000 */
[----:B------:R-:W-:Y:S02]  /*7470*/  ULDC UR4, c[0x0][0x8f4] ;  /* 0x00023d0000047ab9 */ /* 0x000fe40000000800 */
[----:B------:R-:W-:-:S05]  /*7480*/  IADD3 R5, P1, R18, UR4, RZ ;  /* 0x0000000412057c10 */ /* 0x000fca000ff3e0ff */
[----:B------:R-:W-:-:S04]  /*7490*/  IMAD.X R23, RZ, RZ, R23, P1 ;  /* 0x000000ffff177224 */ /* 0x000fc800008e0617 */
[----:B------:R-:W-:-:S04]  /*74a0*/  IMAD.WIDE.U32 R6, R23, UR8, RZ ;  /* 0x0000000817067c25 */ /* 0x000fc8000f8e00ff */
[----:B------:R-:W-:-:S04]  /*74b0*/  IMAD.WIDE.U32 R6, P1, R5, UR9, R6 ;  /* 0x0000000905067c25 */ /* 0x000fc8000f820006 */
[----:B------:R-:W-:-:S04]  /*74c0*/  IMAD.WIDE.U32 R4, R5, UR8, RZ ;  /* 0x0000000805047c25 */ /* 0x000fc8000f8e00ff */
[----:B------:R-:W-:Y:S01]  /*74d0*/  IMAD.MOV.U32 R4, RZ, RZ, R7 ;  /* 0x000000ffff047224 */ /* 0x000fe200078e0007 */
[----:B------:R-:W-:Y:S01]  /*74e0*/  IADD3 RZ, P3, R5, R6, RZ ;  /* 0x0000000605ff7210 */ /* 0x000fe20007f7e0ff */
[----:B------:R-:W-:-:S04]  /*74f0*/  IMAD.X R5, RZ, RZ, RZ, P1 ;  /* 0x000000ffff057224 */ /* 0x000fc800008e06ff */
[----:B------:R-:W-:-:S08]  /*7500*/  IMAD.WIDE.U32.X R4, R23, UR9, R4, P3 ;  /* 0x0000000917047c25 */ /* 0x000fd000098e0404 */
.L_x_157:
[----:B------:R-:W-:Y:S01]  /*7510*/  ISETP.NE.AND P1, PT, R2, 0x1, PT ;  /* 0x000000010200780c */ /* 0x000fe20003f25270 */
[----:B------:R-:W-:Y:S01]  /*7520*/  ULDC UR4, c[0x0][0x8f0] ;  /* 0x00023c0000047ab9 */ /* 0x000fe20000000800 */
[----:B------:R-:W-:Y:S01]  /*7530*/  LOP3.LUT R20, R20, UR16, RZ, 0xc0, !PT ;  /* 0x0000001014147c12 */ /* 0x000fe2000f8ec0ff */
[----:B------:R-:W-:Y:S01]  /*7540*/  IMAD.MOV R22, RZ, RZ, -R22 ;  /* 0x000000ffff167224 */ /* 0x000fe200078e0a16 */
[----:B------:R-:W-:Y:S01]  /*7550*/  SHF.R.U64 R5, R4, UR4, R5 ;  /* 0x0000000404057c19 */ /* 0x000fe20008001205 */
[----:B------:R-:W-:Y:S01]  /*7560*/  ULDC UR4, c[0x0][0x8e0] ;  /* 0x0002380000047ab9 */ /* 0x000fe20000000800 */
[----:B------:R-:W-:Y:S01]  /*7570*/  LOP3.LUT R9, R9, UR15, RZ, 0xc0, !PT ;  /* 0x0000000f09097c12 */ /* 0x000fe2000f8ec0ff */
[----:B------:R-:W-:Y:S01]  /*7580*/  ULDC UR5, c[0x0][0x8b8] ;  /* 0x00022e0000057ab9 */ /* 0x000fe20000000800 */
[----:B------:R-:W-:Y:S01]  /*7590*/  MOV R4, 0x1 ;  /* 0x0000000100047802 */ /* 0x000fe20000000f00 */
[----:B------:R-:W-:Y:S02]  /*75a0*/  IMAD.MOV R7, RZ, RZ, -R5 ;  /* 0x000000ffff077224 */ /* 0x000fe400078e0a05 */
[----:B------:R-:W-:-:S02]  /*75b0*/  IMAD R20, R5, UR17, R20 ;  /* 0x0000001105147c24 */ /* 0x000fc4000f8e0214 */
[----:B-1----:R-:W-:Y:S02]  /*75c0*/  @P1 IMAD R15, R21, R22, R14 ;  /* 0x00000016150f1224 */ /* 0x002fe400078e020e */
[----:B------:R-:W-:Y:S01]  /*75d0*/  IMAD R18, R7, UR4, R18 ;  /* 0x0000000407127c24 */ /* 0x000fe2000f8e0212 */
[----:B------:R-:W-:Y:S01]  /*75e0*/  ULDC UR4, c[0x0][0x8a8] ;  /* 0x00022a0000047ab9 */ /* 0x000fe20000000800 */
[----:B------:R-:W-:Y:S02]  /*75f0*/  IMAD R15, R20, UR5, R15 ;  /* 0x00000005140f7c24 */ /* 0x000fe4000f8e020f */
[----:B------:R-:W-:Y:S02]  /*7600*/  IMAD R18, R18, UR4, R9 ;  /* 0x0000000412127c24 */ /* 0x000fe4000f8e0209 */
[----:B------:R-:W-:-:S03]  /*7610*/  IMAD.MOV.U32 R6, RZ, RZ, R8 ;  /* 0x000000ffff067224 */ /* 0x000fc600078e0008 */
[----:B------:R-:W-:Y:S02]  /*7620*/  SEL R7, R18, R15, !P1 ;  /* 0x0000000f12077207 */ /* 0x000fe40004800000 */
[----:B------:R-:W-:-:S07]  /*7630*/  SEL R20, R15, R18, !P1 ;  /* 0x000000120f147207 */ /* 0x000fce0004800000 */
.L_x_155:
[----:B------:R-:W-:Y:S05]  /*7640*/  BSYNC B1 ;  /* 0x0000000000017941 */ /* 0x000fea0003800000 */
.L_x_154:
[----:B------:R-:W-:-:S13]  /*7650*/  LOP3.LUT P1, RZ, R4, 0xff, RZ, 0xc0, !PT ;  /* 0x000000ff04ff7812 */ /* 0x000fda000782c0ff */
[----:B------:R-:W-:Y:S05]  /*7660*/  @P1 BRA `(.L_x_158) ;  /* 0xfffffff400501947 */ /* 0x000fea000383ffff */
[----:B------:R-:W-:Y:S05]  /*7670*/  BSYNC B0 ;  /* 0x0000000000007941 */ /* 0x000fea0003800000 */
.L_x_146:
[----:B------:R-:W-:-:S03]  /*7680*/  UMOV UR4, 0xffffffff ;  /* 0xffffffff00047882 */ /* 0x000fc60000000000 */
[----:B------:R-:W-:Y:S05]  /*7690*/  BRA.DIV UR4, `(.L_x_159) ;  /* 0x0000000a04647947 */ /* 0x000fea000b800000 */
[----:B------:R-:W-:-:S13]  /*76a0*/  ELECT P6, URZ, PT ;  /* 0x00000000003f782f */ /* 0x000fda00038c0000 */
.L_x_184:
[----:B------:R-:W-:Y:S05]  /*76b0*/  @!P6 BRA `(.L_x_10) ;  /* 0x0000000000ece947 */ /* 0x000fea0003800000 */
[----:B------:R-:W-:-:S04]  /*76c0*/  LOP3.LUT R19, R19, 0x2, RZ, 0xfc, !PT ;  /* 0x0000000213137812 */ /* 0x000fc800078efcff */
[----:B------:R-:W-:-:S13]  /*76d0*/  ISETP.NE.AND P0, PT, R19, 0x3, PT ;  /* 0x000000031300780c */ /* 0x000fda0003f05270 */
[----:B------:R-:W-:Y:S05]  /*76e0*/  @!P0 BRA `(.L_x_160) ;  /* 0x0000000000048947 */ /* 0x000fea0003800000 */
[----:B------:R-:W-:Y:S01]  /*76f0*/  BPT.TRAP 0x1 ;  /* 0x000000040000795c */ /* 0x000fe20000300000 */
.L_x_160:
[----:B------:R-:W1:Y:S01]  /*7700*/  S2R R3, SR_CgaCtaId ;  /* 0x0000000000037919 */ /* 0x000e620000008800 */
[----:B------:R-:W-:-:S04]  /*7710*/  MOV R2, 0x400 ;  /* 0x0000040000027802 */ /* 0x000fc80000000f00 */
[----:B-1----:R-:W-:Y:S02]  /*7720*/  LEA R3, R3, R2, 0x18 ;  /* 0x0000000203037211 */ /* 0x002fe400078ec0ff */
[----:B------:R-:W-:-:S03]  /*7730*/  SHF.L.U32 R2, R0, 0x1f, RZ ;  /* 0x0000001f00027819 */ /* 0x000fc600000006ff */
[----:B------:R-:W-:-:S04]  /*7740*/  VIADD R3, R3, 0x30 ;  /* 0x0000003003037836 */ /* 0x000fc80000000000 */
[C---:B------:R-:W-:Y:S02]  /*7750*/  IMAD R7, R12.reuse, 0x8, R3 ;  /* 0x000000080c077824 */ /* 0x040fe400078e0203 */
[----:B------:R-:W-:Y:S02]  /*7760*/  VIADD R12, R12, 0x1 ;  /* 0x000000010c0c7836 */ /* 0x000fe40000000000 */
[----:B------:R-:W1:Y:S03]  /*7770*/  SYNCS.PHASECHK.TRANS64.TRYWAIT P0, [R7+URZ], R2 ;  /* 0x00000002070075a7 */ /* 0x000e66000800017f */
[----:B------:R-:W-:-:S04]  /*7780*/  ISETP.NE.AND P1, PT, R12, 0x6, PT ;  /* 0x000000060c00780c */ /* 0x000fc80003f25270 */
[----:B------:R-:W-:Y:S02]  /*7790*/  SEL R5, RZ, 0x1, P1 ;  /* 0x00000001ff057807 */ /* 0x000fe40000800000 */
[----:B------:R-:W-:Y:S02]  /*77a0*/  SEL R12, R12, RZ, P1 ;  /* 0x000000ff0c0c7207 */ /* 0x000fe40000800000 */
[----:B------:R-:W-:-:S03]  /*77b0*/  LOP3.LUT R5, R0, R5, RZ, 0x3c, !PT ;  /* 0x0000000500057212 */ /* 0x000fc600078e3cff */
[----:B------:R-:W-:Y:S01]  /*77c0*/  IMAD R9, R12, 0x8, R3 ;  /* 0x000000080c097824 */ /* 0x000fe200078e0203 */
[----:B------:R-:W-:Y:S01]  /*77d0*/  SHF.L.U32 R4, R5, 0x1f, RZ ;  /* 0x0000001f05047819 */ /* 0x000fe200000006ff */
[----:B-1----:R-:W-:Y:S06]  /*77e0*/  @!P0 BRA `(.L_x_161) ;  /* 0x0000000800308947 */ /* 0x002fec0003800000 */
.L_x_185:
[----:B------:R-:W2:Y:S01]  /*77f0*/  SYNCS.PHASECHK.TRANS64.TRYWAIT P0, [R9+URZ], R4 ;  /* 0x00000004090075a7 */ /* 0x000ea2000800017f */
[----:B------:R-:W-:-:S04]  /*7800*/  IADD3 R0, R12, 0x1, RZ ;  /* 0x000000010c007810 */ /* 0x000fc80007ffe0ff */
[----:B------:R-:W-:-:S04]  /*7810*/  ISETP.NE.AND P1, PT, R0, 0x6, PT ;  /* 0x000000060000780c */ /* 0x000fc80003f25270 */
[----:B-1----:R-:W-:Y:S02]  /*7820*/  SEL R2, RZ, 0x1, P1 ;  /* 0x00000001ff027807 */ /* 0x002fe40000800000 */
[----:B------:R-:W-:Y:S02]  /*7830*/  SEL R0, R0, RZ, P1 ;  /* 0x000000ff00007207 */ /* 0x000fe40000800000 */
[----:B------:R-:W-:-:S03]  /*7840*/  LOP3.LUT R7, R5, R2, RZ, 0x3c, !PT ;  /* 0x0000000205077212 */ /* 0x000fc600078e3cff */
[----:B------:R-:W-:Y:S01]  /*7850*/  IMAD R6, R0, 0x8, R3 ;  /* 0x0000000800067824 */ /* 0x000fe200078e0203 */
[----:B------:R-:W-:Y:S01]  /*7860*/  SHF.L.U32 R5, R7, 0x1f, RZ ;  /* 0x0000001f07057819 */ /* 0x000fe200000006ff */
[----:B--2---:R-:W-:Y:S06]  /*7870*/  @!P0 BRA `(.L_x_162) ;  /* 0x0000000800208947 */ /* 0x004fec0003800000 */
.L_x_186:
[----:B------:R-:W2:Y:S01]  /*7880*/  SYNCS.PHASECHK.TRANS64.TRYWAIT P0, [R6+URZ], R5 ;  /* 0x00000005060075a7 */ /* 0x000ea2000800017f */
[----:B------:R-:W-:-:S05]  /*7890*/  VIADD R0, R0, 0x1 ;  /* 0x0000000100007836 */ /* 0x000fca0000000000 */
[----:B------:R-:W-:-:S04]  /*78a0*/  ISETP.NE.AND P1, PT, R0, 0x6, PT ;  /* 0x000000060000780c */ /* 0x000fc80003f25270 */
[----:B------:R-:W-:Y:S02]  /*78b0*/  SEL R2, RZ, 0x1, P1 ;  /* 0x00000001ff027807 */ /* 0x000fe40000800000 */
[----:B------:R-:W-:Y:S02]  /*78c0*/  SEL R0, R0, RZ, P1 ;  /* 0x000000ff00007207 */ /* 0x000fe40000800000 */
[----:B------:R-:W-:-:S03]  /*78d0*/  LOP3.LUT R7, R7, R2, RZ, 0x3c, !PT ;  /* 0x0000000207077212 */ /* 0x000fc600078e3cff */
[----:B-1----:R-:W-:Y:S01]  /*78e0*/  IMAD R9, R0, 0x8, R3 ;  /* 0x0000000800097824 */ /* 0x002fe200078e0203 */
[----:B------:R-:W-:Y:S01]  /*78f0*/  SHF.L.U32 R4, R7, 0x1f, RZ ;  /* 0x0000001f07047819 */ /* 0x000fe200000006ff */
[----:B--2---:R-:W-:Y:S06]  /*7900*/  @!P0 BRA `(.L_x_163) ;  /* 0x0000000800108947 */ /* 0x004fec0003800000 */
.L_x_187:
        /* <DEDUP_REMOVED lines=9> */
.L_x_188:
[----:B------:R-:W2:Y:S01]  /*79a0*/  SYNCS.PHASECHK.TRANS64.TRYWAIT P0, [R6+URZ], R5 ;  /* 0x00000005060075a7 */ /* 0x000ea2000800017f */
[----:B------:R-:W-:-:S04]  /*79b0*/  IADD3 R0, R0, 0x1, RZ ;  /* 0x0000000100007810 */ /* 0x000fc80007ffe0ff */
[----:B------:R-:W-:-:S04]  /*79c0*/  ISETP.NE.AND P1, PT, R0, 0x6, PT ;  /* 0x000000060000780c */ /* 0x000fc80003f25270 */
[----:B------:R-:W-:Y:S02]  /*79d0*/  SEL R2, RZ, 0x1, P1 ;  /* 0x00000001ff027807 */ /* 0x000fe40000800000 */
[----:B------:R-:W-:Y:S02]  /*79e0*/  SEL R0, R0, RZ, P1 ;  /* 0x000000ff00007207 */ /* 0x000fe40000800000 */
[----:B------:R-:W-:Y:S01]  /*79f0*/  LOP3.LUT R2, R7, R2, RZ, 0x3c, !PT ;  /* 0x0000000207027212 */ /* 0x000fe200078e3cff */
[----:B--2---:R-:W-:Y:S06]  /*7a00*/  @!P0 BRA `(.L_x_165) ;  /* 0x0000000400f88947 */ /* 0x004fec0003800000 */
.L_x_189:
[----:B------:R-:W-:Y:S01]  /*7a10*/  IMAD R3, R0, 0x8, R3 ;  /* 0x0000000800037824 */ /* 0x000fe200078e0203 */
[----:B------:R-:W-:-:S07]  /*7a20*/  SHF.L.U32 R0, R2, 0x1f, RZ ;  /* 0x0000001f02007819 */ /* 0x000fce00000006ff */
.L_x_166:
[----:B---3--:R3:W4:Y:S02]  /*7a30*/  SYNCS.PHASECHK.TRANS64.TRYWAIT P0, [R3+URZ], R0 ;  /* 0x00000000030075a7 */ /* 0x008724000800017f */
[----:B----4-:R-:W-:Y:S05]  /*7a40*/  @!P0 NANOSLEEP.SYNCS 0x989680 ;  /* 0x009896800000895d */ /* 0x010fea0003900000 */
[----:B------:R-:W4:Y:S02]  /*7a50*/  @!P0 SYNCS.PHASECHK.TRANS64 P0, [R3+URZ], R0 ;  /* 0x00000000030085a7 */ /* 0x000f24000800007f */
[----:B----4-:R-:W-:Y:S05]  /*7a60*/  @!P0 BRA `(.L_x_166) ;  /* 0xfffffffc00f08947 */ /* 0x010fea000383ffff */
.L_x_10:
[----:B------:R-:W-:Y:S05]  /*7a70*/  BSYNC B6 ;  /* 0x0000000000067941 */ /* 0x000fea0003800000 */
.L_x_8:
[----:B------:R-:W-:Y:S05]  /*7a80*/  EXIT ;  /* 0x000000000000794d */ /* 0x000fea0003800000 */
.L_x_23:
[----:B--2---:R2:W3:Y:S02]  /*7a90*/  SYNCS.PHASECHK.TRANS64.TRYWAIT P1, [R3+URZ], R0 ;  /* 0x00000000030075a7 */ /* 0x0044e4000802017f */
[----:B---3--:R-:W-:Y:S05]  /*7aa0*/  @!P1 NANOSLEEP.SYNCS 0x989680 ;  /* 0x009896800000995d */ /* 0x008fea0003900000 */
[----:B------:R-:W3:Y:S02]  /*7ab0*/  @!P1 SYNCS.PHASECHK.TRANS64 P1, [R3+URZ], R0 ;  /* 0x00000000030095a7 */ /* 0x000ee4000802007f */
[----:B---3--:R-:W-:Y:S05]  /*7ac0*/  @!P1 BRA `(.L_x_23) ;  /* 0xfffffffc00f09947 */ /* 0x008fea000383ffff */
[----:B------:R-:W-:Y:S05]  /*7ad0*/  BRA `(.L_x_22) ;  /* 0xffffff9c00c87947 */ /* 0x000fea000383ffff */
.L_x_28:
[----:B--2---:R-:W-:-:S04]  /*7ae0*/  IMAD.U32 R4, RZ, RZ, UR4 ;  /* 0x00000004ff047e24 */ /* 0x004fc8000f8e00ff */
[----:B------:R2:W3:Y:S03]  /*7af0*/  SYNCS.PHASECHK.TRANS64.TRYWAIT P1, [R4+URZ], R3 ;  /* 0x00000003040075a7 */ /* 0x0004e6000802017f */
[----:B---3--:R-:W-:Y:S05]  /*7b00*/  @!P1 NANOSLEEP.SYNCS 0x989680 ;  /* 0x009896800000995d */ /* 0x008fea0003900000 */
[----:B------:R-:W3:Y:S02]  /*7b10*/  @!P1 SYNCS.PHASECHK.TRANS64 P1, [R4+URZ], R3 ;  /* 0x00000003040095a7 */ /* 0x000ee4000802007f */
[----:B---3--:R-:W-:Y:S05]  /*7b20*/  @!P1 BRA `(.L_x_28) ;  /* 0xfffffffc00ec9947 */ /* 0x008fea000383ffff */
[----:B------:R-:W-:Y:S05]  /*7b30*/  BRA `(.L_x_27) ;  /* 0xffffffa000887947 */ /* 0x000fea000383ffff */
.L_x_51:
[----:B-1----:R-:W-:-:S04]  /*7b40*/  IMAD.U32 R4, RZ, RZ, UR51 ;  /* 0x00000033ff047e24 */ /* 0x002fc8000f8e00ff */
[----:B------:R1:W2:Y:S03]  /*7b50*/  SYNCS.PHASECHK.TRANS64.TRYWAIT P0, [R4+URZ+0x60], R3 ;  /* 0x00006003040075a7 */ /* 0x0002a6000800017f */
[----:B--2---:R-:W-:Y:S05]  /*7b60*/  @!P0 NANOSLEEP.SYNCS 0x989680 ;  /* 0x009896800000895d */ /* 0x004fea0003900000 */
[----:B------:R-:W2:Y:S02]  /*7b70*/  @!P0 SYNCS.PHASECHK.TRANS64 P0, [R4+URZ+0x60], R3 ;  /* 0x00006003040085a7 */ /* 0x000ea4000800007f */
[----:B--2---:R-:W-:Y:S05]  /*7b80*/  @!P0 BRA `(.L_x_51) ;  /* 0xfffffffc00ec8947 */ /* 0x004fea000383ffff */
[----:B------:R-:W-:Y:S05]  /*7b90*/  BRA `(.L_x_167) ;  /* 0xffffffb000447947 */ /* 0x000fea000383ffff */
.L_x_62:
[----:B-1----:R1:W2:Y:S02]  /*7ba0*/  SYNCS.PHASECHK.TRANS64.TRYWAIT P2, [R14+URZ+0x60], R15 ;  /* 0x0000600f0e0075a7 */ /* 0x0022a4000804017f */
[----:B--2---:R-:W-:Y:S05]  /*7bb0*/  @!P2 NANOSLEEP.SYNCS 0x989680 ;  /* 0x009896800000a95d */ /* 0x004fea0003900000 */
[----:B------:R-:W2:Y:S02]  /*7bc0*/  @!P2 SYNCS.PHASECHK.TRANS64 P2, [R14+URZ+0x60], R15 ;  /* 0x0000600f0e00a5a7 */ /* 0x000ea4000804007f */
[----:B--2---:R-:W-:Y:S05]  /*7bd0*/  @!P2 BRA `(.L_x_62) ;  /* 0xfffffffc00f0a947 */ /* 0x004fea000383ffff */
[----:B------:R-:W-:Y:S05]  /*7be0*/  BRA `(.L_x_168) ;  /* 0xffffffb800087947 */ /* 0x000fea000383ffff */
.L_x_72:
[----:B-1----:R1:W2:Y:S02]  /*7bf0*/  SYNCS.PHASECHK.TRANS64.TRYWAIT P2, [R12+URZ+0x60], R13 ;  /* 0x0000600d0c0075a7 */ /* 0x0022a4000804017f */
[----:B--2---:R-:W-:Y:S05]  /*7c00*/  @!P2 NANOSLEEP.SYNCS 0x989680 ;  /* 0x009896800000a95d */ /* 0x004fea0003900000 */
[----:B------:R-:W2:Y:S02]  /*7c10*/  @!P2 SYNCS.PHASECHK.TRANS64 P2, [R12+URZ+0x60], R13 ;  /* 0x0000600d0c00a5a7 */ /* 0x000ea4000804007f */
[----:B--2---:R-:W-:Y:S05]  /*7c20*/  @!P2 BRA `(.L_x_72) ;  /* 0xfffffffc00f0a947 */ /* 0x004fea000383ffff */
[----:B------:R-:W-:Y:S05]  /*7c30*/  BRA `(.L_x_169) ;  /* 0xffffffbc00b07947 */ /* 0x000fea000383ffff */
.L_x_82:
[----:B--2---:R2:W3:Y:S02]  /*7c40*/  SYNCS.PHASECHK.TRANS64.TRYWAIT P2, [R13+URZ+0x60], R12 ;  /* 0x0000600c0d0075a7 */ /* 0x0044e4000804017f */
[----:B---3--:R-:W-:Y:S05]  /*7c50*/  @!P2 NANOSLEEP.SYNCS 0x989680 ;  /* 0x009896800000a95d */ /* 0x008fea0003900000 */
[----:B------:R-:W3:Y:S02]  /*7c60*/  @!P2 SYNCS.PHASECHK.TRANS64 P2, [R13+URZ+0x60], R12 ;  /* 0x0000600c0d00a5a7 */ /* 0x000ee4000804007f */
[----:B---3--:R-:W-:Y:S05]  /*7c70*/  @!P2 BRA `(.L_x_82) ;  /* 0xfffffffc00f0a947 */ /* 0x008fea000383ffff */
[----:B------:R-:W-:Y:S05]  /*7c80*/  BRA `(.L_x_170) ;  /* 0xffffffc400647947 */ /* 0x000fea000383ffff */
.L_x_102:
[----:B-1----:R-:W-:-:S04]  /*7c90*/  IMAD.U32 R3, RZ, RZ, UR4 ;  /* 0x00000004ff037e24 */ /* 0x002fc8000f8e00ff */
[----:B------:R1:W2:Y:S03]  /*7ca0*/  SYNCS.PHASECHK.TRANS64.TRYWAIT P0, [R3+URZ+0xa8], R0 ;  /* 0x0000a800030075a7 */ /* 0x0002a6000800017f */
[----:B--2---:R-:W-:Y:S05]  /*7cb0*/  @!P0 NANOSLEEP.SYNCS 0x989680 ;  /* 0x009896800000895d */ /* 0x004fea0003900000 */
[----:B------:R-:W2:Y:S02]  /*7cc0*/  @!P0 SYNCS.PHASECHK.TRANS64 P0, [R3+URZ+0xa8], R0 ;  /* 0x0000a800030085a7 */ /* 0x000ea4000800007f */
[----:B--2---:R-:W-:Y:S05]  /*7cd0*/  @!P0 BRA `(.L_x_102) ;  /* 0xfffffffc00ec8947 */ /* 0x004fea000383ffff */
[----:B------:R-:W-:Y:S05]  /*7ce0*/  BRA `(.L_x_101) ;  /* 0xffffffd800c07947 */ /* 0x000fea000383ffff */
.L_x_111:
[----:B-1----:R-:W-:-:S04]  /*7cf0*/  IMAD.U32 R5, RZ, RZ, UR5 ;  /* 0x00000005ff057e24 */ /* 0x002fc8000f8e00ff */
[----:B------:R1:W2:Y:S03]  /*7d00*/  SYNCS.PHASECHK.TRANS64.TRYWAIT P1, [R5+URZ+0x80], R4 ;  /* 0x00008004050075a7 */ /* 0x0002a6000802017f */
[----:B--2---:R-:W-:Y:S05]  /*7d10*/  @!P1 NANOSLEEP.SYNCS 0x989680 ;  /* 0x009896800000995d */ /* 0x004fea0003900000 */
[----:B------:R-:W2:Y:S02]  /*7d20*/  @!P1 SYNCS.PHASECHK.TRANS64 P1, [R5+URZ+0x80], R4 ;  /* 0x00008004050095a7 */ /* 0x000ea4000802007f */
[----:B--2---:R-:W-:Y:S05]  /*7d30*/  @!P1 BRA `(.L_x_111) ;  /* 0xfffffffc00ec9947 */ /* 0x004fea000383ffff */
[----:B------:R-:W-:Y:S05]  /*7d40*/  BRA `(.L_x_171) ;  /* 0xffffffdc00ac7947 */ /* 0x000fea000383ffff */
.L_x_117:
[----:B-12---:R-:W-:-:S04]  /*7d50*/  MOV R5, UR5 ;  /* 0x0000000500057c02 */ /* 0x006fc80008000f00 */
[----:B------:R1:W2:Y:S03]  /*7d60*/  SYNCS.PHASECHK.TRANS64.TRYWAIT P1, [R5+URZ+0x88], R4 ;  /* 0x00008804050075a7 */ /* 0x0002a6000802017f */
[----:B--2---:R-:W-:Y:S05]  /*7d70*/  @!P1 NANOSLEEP.SYNCS 0x989680 ;  /* 0x009896800000995d */ /* 0x004fea0003900000 */
[----:B------:R-:W2:Y:S02]  /*7d80*/  @!P1 SYNCS.PHASECHK.TRANS64 P1, [R5+URZ+0x88], R4 ;  /* 0x00008804050095a7 */ /* 0x000ea4000802007f */
[----:B--2---:R-:W-:Y:S05]  /*7d90*/  @!P1 BRA `(.L_x_117) ;  /* 0xfffffffc00ec9947 */ /* 0x004fea000383ffff */
[----:B------:R-:W-:Y:S05]  /*7da0*/  BRA `(.L_x_172) ;  /* 0xffffffdc00f47947 */ /* 0x000fea000383ffff */
.L_x_123:
[----:B-123--:R-:W-:-:S04]  /*7db0*/  IMAD.U32 R5, RZ, RZ, UR5 ;  /* 0x00000005ff057e24 */ /* 0x00efc8000f8e00ff */
[----:B------:R1:W2:Y:S03]  /*7dc0*/  SYNCS.PHASECHK.TRANS64.TRYWAIT P1, [R5+URZ+0x90], R4 ;  /* 0x00009004050075a7 */ /* 0x0002a6000802017f */
[----:B--2---:R-:W-:Y:S05]  /*7dd0*/  @!P1 NANOSLEEP.SYNCS 0x989680 ;  /* 0x009896800000995d */ /* 0x004fea0003900000 */
[----:B------:R-:W2:Y:S02]  /*7de0*/  @!P1 SYNCS.PHASECHK.TRANS64 P1, [R5+URZ+0x90], R4 ;  /* 0x00009004050095a7 */ /* 0x000ea4000802007f */
[----:B--2---:R-:W-:Y:S05]  /*7df0*/  @!P1 BRA `(.L_x_123) ;  /* 0xfffffffc00ec9947 */ /* 0x004fea000383ffff */
[----:B------:R-:W-:Y:S05]  /*7e00*/  BRA `(.L_x_173) ;  /* 0xffffffe000447947 */ /* 0x000fea000383ffff */
.L_x_129:
[----:B-1234-:R-:W-:-:S04]  /*7e10*/  IMAD.U32 R5, RZ, RZ, UR5 ;  /* 0x00000005ff057e24 */ /* 0x01efc8000f8e00ff */
[----:B------:R1:W2:Y:S03]  /*7e20*/  SYNCS.PHASECHK.TRANS64.TRYWAIT P1, [R5+URZ+0x98], R4 ;  /* 0x00009804050075a7 */ /* 0x0002a6000802017f */
[----:B--2---:R-:W-:Y:S05]  /*7e30*/  @!P1 NANOSLEEP.SYNCS 0x989680 ;  /* 0x009896800000995d */ /* 0x004fea0003900000 */
[----:B------:R-:W2:Y:S02]  /*7e40*/  @!P1 SYNCS.PHASECHK.TRANS64 P1, [R5+URZ+0x98], R4 ;  /* 0x00009804050095a7 */ /* 0x000ea4000802007f */
[----:B--2---:R-:W-:Y:S05]  /*7e50*/  @!P1 BRA `(.L_x_129) ;  /* 0xfffffffc00ec9947 */ /* 0x004fea000383ffff */
[----:B------:R-:W-:Y:S05]  /*7e60*/  BRA `(.L_x_174) ;  /* 0xffffffe000947947 */ /* 0x000fea000383ffff */
.L_x_139:
[----:B--2---:R2:W1:Y:S02]  /*7e70*/  SYNCS.PHASECHK.TRANS64.TRYWAIT P0, [R3+URZ+0x80], R0 ;  /* 0x00008000030075a7 */ /* 0x004464000800017f */
[----:B-1----:R-:W-:Y:S05]  /*7e80*/  @!P0 NANOSLEEP.SYNCS 0x989680 ;  /* 0x009896800000895d */ /* 0x002fea0003900000 */
[----:B------:R-:W1:Y:S02]  /*7e90*/  @!P0 SYNCS.PHASECHK.TRANS64 P0, [R3+URZ+0x80], R0 ;  /* 0x00008000030085a7 */ /* 0x000e64000800007f */
[----:B-1----:R-:W-:Y:S05]  /*7ea0*/  @!P0 BRA `(.L_x_139) ;  /* 0xfffffffc00f08947 */ /* 0x002fea000383ffff */
[----:B------:R-:W-:Y:S05]  /*7eb0*/  BRA `(.L_x_175) ;  /* 0xffffffe800907947 */ /* 0x000fea000383ffff */
.L_x_141:
[----:B------:R1:W1:Y:S02]  /*7ec0*/  SYNCS.PHASECHK.TRANS64.TRYWAIT P0, [R3+URZ+0x88], R0 ;  /* 0x00008800030075a7 */ /* 0x000264000800017f */
[----:B-1----:R-:W-:Y:S05]  /*7ed0*/  @!P0 NANOSLEEP.SYNCS 0x989680 ;  /* 0x009896800000895d */ /* 0x002fea0003900000 */
[----:B------:R-:W1:Y:S02]  /*7ee0*/  @!P0 SYNCS.PHASECHK.TRANS64 P0, [R3+URZ+0x88], R0 ;  /* 0x00008800030085a7 */ /* 0x000e64000800007f */
[----:B-1----:R-:W-:Y:S05]  /*7ef0*/  @!P0 BRA `(.L_x_141) ;  /* 0xfffffffc00f08947 */ /* 0x002fea000383ffff */
[----:B------:R-:W-:Y:S05]  /*7f00*/  BRA `(.L_x_176) ;  /* 0xffffffe8008c7947 */ /* 0x000fea000383ffff */
.L_x_143:
[----:B------:R1:W1:Y:S02]  /*7f10*/  SYNCS.PHASECHK.TRANS64.TRYWAIT P0, [R3+URZ+0x90], R0 ;  /* 0x00009000030075a7 */ /* 0x000264000800017f */
[----:B-1----:R-:W-:Y:S05]  /*7f20*/  @!P0 NANOSLEEP.SYNCS 0x989680 ;  /* 0x009896800000895d */ /* 0x002fea0003900000 */
[----:B------:R-:W1:Y:S02]  /*7f30*/  @!P0 SYNCS.PHASECHK.TRANS64 P0, [R3+URZ+0x90], R0 ;  /* 0x00009000030085a7 */ /* 0x000e64000800007f */
[----:B-1----:R-:W-:Y:S05]  /*7f40*/  @!P0 BRA `(.L_x_143) ;  /* 0xfffffffc00f08947 */ /* 0x002fea000383ffff */
[----:B------:R-:W-:Y:S05]  /*7f50*/  BRA `(.L_x_177) ;  /* 0xffffffe800887947 */ /* 0x000fea000383ffff */
.L_x_147:
[----:B------:R-:W-:Y:S01]  /*7f60*/  BSSY B1, `(.L_x_178) ;  /* 0x0000006000017945 */ /* 0x000fe20003800000 */
[----:B------:R-:W-:-:S07]  /*7f70*/  IMAD.MOV.U32 R15, RZ, RZ, -0x1 ;  /* 0xffffffffff0f7424 */ /* 0x000fce00078e00ff */
[----:B------:R-:W-:Y:S05]  /*7f80*/  WARPSYNC.COLLECTIVE R15, `(.L_x_179) ;  /* 0x000000000f0c7348 */ /* 0x000fea0003c00000 */
[----:B------:R-:W-:Y:S02]  /*7f90*/  ELECT P6, UR62, PT ;  /* 0x00000000003e782f */ /* 0x000fe400038c0000 */
[----:B------:R-:W-:Y:S01]  /*7fa0*/  MOV R14, UR62 ;  /* 0x0000003e000e7c02 */ /* 0x000fe20008000f00 */
[----:B------:R-:W-:Y:S10]  /*7fb0*/  ENDCOLLECTIVE ;  /* 0x000000000000791b */ /* 0x000ff40003800000 */
.L_x_179:
[----:B------:R-:W-:Y:S05]  /*7fc0*/  BSYNC B1 ;  /* 0x0000000000017941 */ /* 0x000fea0003800000 */
.L_x_178:
[----:B------:R-:W-:Y:S05]  /*7fd0*/  BRA `(.L_x_180) ;  /* 0xffffffec00007947 */ /* 0x000fea000383ffff */
.L_x_150:
[----:B--2---:R2:W3:Y:S02]  /*7fe0*/  SYNCS.PHASECHK.TRANS64.TRYWAIT P1, [R15+URZ+0x30], R8 ;  /* 0x000030080f0075a7 */ /* 0x0044e4000802017f */
[----:B---3--:R-:W-:Y:S05]  /*7ff0*/  @!P1 NANOSLEEP.SYNCS 0x989680 ;  /* 0x009896800000995d */ /* 0x008fea0003900000 */
[----:B------:R-:W3:Y:S02]  /*8000*/  @!P1 SYNCS.PHASECHK.TRANS64 P1, [R15+URZ+0x30], R8 ;  /* 0x000030080f0095a7 */ /* 0x000ee4000802007f */
[----:B---3--:R-:W-:Y:S05]  /*8010*/  @!P1 BRA `(.L_x_150) ;  /* 0xfffffffc00f09947 */ /* 0x008fea000383ffff */
[----:B------:R-:W-:Y:S05]  /*8020*/  BRA `(.L_x_181) ;  /* 0xffffffec00347947 */ /* 0x000fea000383ffff */
.L_x_159:
[----:B------:R-:W-:Y:S01]  /*8030*/  BSSY B0, `(.L_x_182) ;  /* 0x0000006000007945 */ /* 0x000fe20003800000 */
[----:B------:R-:W-:-:S07]  /*8040*/  IMAD.MOV.U32 R15, RZ, RZ, -0x1 ;  /* 0xffffffffff0f7424 */ /* 0x000fce00078e00ff */
[----:B------:R-:W-:Y:S05]  /*8050*/  WARPSYNC.COLLECTIVE R15, `(.L_x_183) ;  /* 0x000000000f0c7348 */ /* 0x000fea0003c00000 */
[----:B------:R-:W-:Y:S02]  /*8060*/  ELECT P6, UR62, PT ;  /* 0x00000000003e782f */ /* 0x000fe400038c0000 */
[----:B------:R-:W-:Y:S01]  /*8070*/  MOV R14, UR62 ;  /* 0x0000003e000e7c02 */ /* 0x000fe20008000f00 */
[----:B------:R-:W-:Y:S10]  /*8080*/  ENDCOLLECTIVE ;  /* 0x000000000000791b */ /* 0x000ff40003800000 */
.L_x_183:
[----:B------:R-:W-:Y:S05]  /*8090*/  BSYNC B0 ;  /* 0x0000000000007941 */ /* 0x000fea0003800000 */
.L_x_182:
[----:B------:R-:W-:Y:S05]  /*80a0*/  BRA `(.L_x_184) ;  /* 0xfffffff400807947 */ /* 0x000fea000383ffff */
.L_x_161:
[----:B-1----:R1:W2:Y:S02]  /*80b0*/  SYNCS.PHASECHK.TRANS64.TRYWAIT P0, [R7+URZ], R2 ;  /* 0x00000002070075a7 */ /* 0x0022a4000800017f */
[----:B--2---:R-:W-:Y:S05]  /*80c0*/  @!P0 NANOSLEEP.SYNCS 0x989680 ;  /* 0x009896800000895d */ /* 0x004fea0003900000 */
[----:B------:R-:W2:Y:S02]  /*80d0*/  @!P0 SYNCS.PHASECHK.TRANS64 P0, [R7+URZ], R2 ;  /* 0x00000002070085a7 */ /* 0x000ea4000800007f */
[----:B--2---:R-:W-:Y:S05]  /*80e0*/  @!P0 BRA `(.L_x_161) ;  /* 0xfffffffc00f08947 */ /* 0x004fea000383ffff */
[----:B------:R-:W-:Y:S05]  /*80f0*/  BRA `(.L_x_185) ;  /* 0xfffffff400bc7947 */ /* 0x000fea000383ffff */
.L_x_162:
[----:B-1----:R1:W2:Y:S02]  /*8100*/  SYNCS.PHASECHK.TRANS64.TRYWAIT P0, [R9+URZ], R4 ;  /* 0x00000004090075a7 */ /* 0x0022a4000800017f */
[----:B--2---:R-:W-:Y:S05]  /*8110*/  @!P0 NANOSLEEP.SYNCS 0x989680 ;  /* 0x009896800000895d */ /* 0x004fea0003900000 */
[----:B------:R-:W2:Y:S02]  /*8120*/  @!P0 SYNCS.PHASECHK.TRANS64 P0, [R9+URZ], R4 ;  /* 0x00000004090085a7 */ /* 0x000ea4000800007f */
[----:B--2---:R-:W-:Y:S05]  /*8130*/  @!P0 BRA `(.L_x_162) ;  /* 0xfffffffc00f08947 */ /* 0x004fea000383ffff */
[----:B------:R-:W-:Y:S05]  /*8140*/  BRA `(.L_x_186) ;  /* 0xfffffff400cc7947 */ /* 0x000fea000383ffff */
.L_x_163:
[----:B-1----:R1:W2:Y:S02]  /*8150*/  SYNCS.PHASECHK.TRANS64.TRYWAIT P0, [R6+URZ], R5 ;  /* 0x00000005060075a7 */ /* 0x0022a4000800017f */
[----:B--2---:R-:W-:Y:S05]  /*8160*/  @!P0 NANOSLEEP.SYNCS 0x989680 ;  /* 0x009896800000895d */ /* 0x004fea0003900000 */
[----:B------:R-:W2:Y:S02]  /*8170*/  @!P0 SYNCS.PHASECHK.TRANS64 P0, [R6+URZ], R5 ;  /* 0x00000005060085a7 */ /* 0x000ea4000800007f */
[----:B--2---:R-:W-:Y:S05]  /*8180*/  @!P0 BRA `(.L_x_163) ;  /* 0xfffffffc00f08947 */ /* 0x004fea000383ffff */
[----:B------:R-:W-:Y:S05]  /*8190*/  BRA `(.L_x_187) ;  /* 0xfffffff400dc7947 */ /* 0x000fea000383ffff */
.L_x_164:
[----:B-1----:R1:W2:Y:S02]  /*81a0*/  SYNCS.PHASECHK.TRANS64.TRYWAIT P0, [R9+URZ], R4 ;  /* 0x00000004090075a7 */ /* 0x0022a4000800017f */
[----:B--2---:R-:W-:Y:S05]  /*81b0*/  @!P0 NANOSLEEP.SYNCS 0x989680 ;  /* 0x009896800000895d */ /* 0x004fea0003900000 */
[----:B------:R-:W2:Y:S02]  /*81c0*/  @!P0 SYNCS.PHASECHK.TRANS64 P0, [R9+URZ], R4 ;  /* 0x00000004090085a7 */ /* 0x000ea4000800007f */
[----:B--2---:R-:W-:Y:S05]  /*81d0*/  @!P0 BRA `(.L_x_164) ;  /* 0xfffffffc00f08947 */ /* 0x004fea000383ffff */
[----:B------:R-:W-:Y:S05]  /*81e0*/  BRA `(.L_x_188) ;  /* 0xfffffff400ec7947 */ /* 0x000fea000383ffff */
.L_x_165:
[----:B--2---:R2:W3:Y:S02]  /*81f0*/  SYNCS.PHASECHK.TRANS64.TRYWAIT P0, [R6+URZ], R5 ;  /* 0x00000005060075a7 */ /* 0x0044e4000800017f */
[----:B---3--:R-:W-:Y:S05]  /*8200*/  @!P0 NANOSLEEP.SYNCS 0x989680 ;  /* 0x009896800000895d */ /* 0x008fea0003900000 */
[----:B------:R-:W3:Y:S02]  /*8210*/  @!P0 SYNCS.PHASECHK.TRANS64 P0, [R6+URZ], R5 ;  /* 0x00000005060085a7 */ /* 0x000ee4000800007f */
[----:B---3--:R-:W-:Y:S05]  /*8220*/  @!P0 BRA `(.L_x_165) ;  /* 0xfffffffc00f08947 */ /* 0x008fea000383ffff */
[----:B------:R-:W-:Y:S05]  /*8230*/  BRA `(.L_x_189) ;  /* 0xfffffff400f47947 */ /* 0x000fea000383ffff */
.L_x_190:
[----:B------:R-:W-:-:S00]  /*8240*/  BRA `(.L_x_190) ;  /* 0xfffffffc00fc7947 */ /* 0x000fc0000383ffff */
[----:B------:R-:W-:-:S00]  /*8250*/  NOP ;  /* 0x0000000000007918 */ /* 0x000fc00000000000 */
        /* <DEDUP_REMOVED lines=10> */
.L_x_191:


//--------------------- .nv.global.init           --------------------------
	.section	.nv.global.init,"aw",@progbits
.nv.global.init:
	.type		$str$22,@object
	.size		$str$22,($str$26 - $str$22)
$str$22:
        /*0000*/ 	.byte	0x6b, 0x5f, 0x74, 0x69, 0x6c, 0x65, 0x5f, 0x63, 0x6f, 0x75, 0x6e, 0x74, 0x20, 0x3e, 0x3d, 0x20
        /*0010*/ 	.byte	0x31, 0x00
	.type		$str$26,@object
	.size		$str$26,($str$27 - $str$26)
$str$26:
        /*0012*/ 	.byte	0x28, 0x61, 0x64, 0x64, 0x72, 0x65, 0x73, 0x73, 0x20, 0x26, 0x20, 0x6d, 0x61, 0x73, 0x6b, 0x29
        /*0022*/ 	.byte	0x20, 0x3d, 0x3d, 0x20, 0x30, 0x00
	.type		$str$27,@object
	.size		$str$27,($str$23 - $str$27)
$str$27:
        /*0028*/ 	.byte	0x2f, 0x74, 0x6d, 0x70, 0x2f, 0x63, 0x75, 0x74, 0x6c, 0x61, 0x73, 0x73, 0x5f, 0x73, 0x77, 0x65
        /*0038*/ 	.byte	0x65, 0x70, 0x5f, 0x73, 0x72, 0x63, 0x2f, 0x69, 0x6e, 0x63, 0x6c, 0x75, 0x64, 0x65, 0x2f, 0x63
        /*0048*/ 	.byte	0x75, 0x74, 0x65, 0x2f, 0x70, 0x6f, 0x69, 0x6e, 0x74, 0x65, 0x72, 0x5f, 0x66, 0x6c, 0x61, 0x67
        /*0058*/ 	.byte	0x67, 0x65, 0x64, 0x2e, 0x68, 0x70, 0x70, 0x00
	.type		$str$23,@object
	.size		$str$23,(__unnamed_2 - $str$23)
$str$23:
        /*0060*/ 	.byte	0x2f, 0x74, 0x6d, 0x70, 0x2f, 0x63, 0x75, 0x74, 0x6c, 0x61, 0x73, 0x73, 0x5f, 0x73, 0x77, 0x65
        /*0070*/ 	.byte	0x65, 0x70, 0x5f, 0x73, 0x72, 0x63, 0x2f, 0x69, 0x6e, 0x63, 0x6c, 0x75, 0x64, 0x65, 0x2f, 0x63
        /*0080*/ 	.byte	0x75, 0x74, 0x6c, 0x61, 0x73, 0x73, 0x2f, 0x67, 0x65, 0x6d, 0x6d, 0x2f, 0x63, 0x6f, 0x6c, 0x6c
        /*0090*/ 	.byte	0x65, 0x63, 0x74, 0x69, 0x76, 0x65, 0x2f, 0x73, 0x6d, 0x39, 0x30, 0x5f, 0x6d, 0x6d, 0x61, 0x5f
        /*00a0*/ 	.byte	0x74, 0x6d, 0x61, 0x5f, 0x67, 0x6d, 0x6d, 0x61, 0x5f, 0x73, 0x73, 0x5f, 0x77, 0x61, 0x72, 0x70
        /*00b0*/ 	.byte	0x73, 0x70, 0x65, 0x63, 0x69, 0x61, 0x6c, 0x69, 0x7a, 0x65, 0x64, 0x2e, 0x68, 0x70, 0x70, 0x00
	.type		__unnamed_2,@object
	.size		__unnamed_2,(__unnamed_1 - __unnamed_2)
__unnamed_2:
        /*00c0*/ 	.byte	0x61, 0x75, 0x74, 0x6f, 0x20, 0x63, 0x75, 0x74, 0x65, 0x3a, 0x3a, 0x61, 0x73, 0x5f, 0x70, 0x6f
        /* <DEDUP_REMOVED lines=27> */
        /*0280*/ 	.byte	0x36, 0x3e, 0x3e, 0x3e, 0x3e, 0x3e, 0x5d, 0x00
	.type		__unnamed_1,@object
	.size		__unnamed_1,(.L_0 - __unnamed_1)
__unnamed_1:
        /* <DEDUP_REMOVED lines=180> */
        /*0dc8*/ 	.byte	0x3a, 0x69, 0x64, 0x65, 0x6e, 0x74, 0x69, 0x74, 0x79, 0x5d, 0x00
.L_0:


//--------------------- .nv.shared._ZN7cutlass13device_kernelINS_4gemm6kernel13GemmUniversalIN4cute5tupleIJiiiiEEENS1_10collective13CollectiveMmaINS1_34MainloopSm90TmaGmmaWarpSpecializedILi6ENS5_IJNS4_1CILi1EEESB_SB_EEENS1_35KernelTmaWarpSpecializedCooperativeEEENS5_IJNSA_ILi128EEESF_NSA_ILi64EEEEEENS_6half_tENS5_IJlSB_lEEESI_SJ_NS4_8TiledMMAINS4_8MMA_AtomIJNS4_4SM904GMMA26MMA_64x128x16_F32F16F16_SSILNSN_5MajorE0ELSP_0ELNSN_7ScaleInE1ELSQ_1EEEEEENS4_6LayoutINS5_IJNSA_ILi2EEESB_SB_EEENS5_IJSB_NSA_ILi0EEESW_EEEEENS5_IJNS4_10UnderscoreESZ_SZ_EEEEENS4_13SM90_TMA_LOADENS4_14ComposedLayoutINS4_7SwizzleILi3ELi4ELi3EEENS4_18smem_ptr_flag_bitsILi16EEENST_INS5_IJNSA_ILi8EEESG_EEENS5_IJSG_SB_EEEEEEEvNS4_8identityES12_S1C_vS1D_EENS_8epilogue10collective18CollectiveEpilogueINS1F_22Sm90TmaWarpSpecializedILi4ELi2ELi16ELb1ELb0EEEJSH_NS5_IJSF_NSA_ILi32EEEEEESI_SJ_SI_SJ_NS1F_6fusion15FusionCallbacksIS1J_NS1M_23LinCombPerRowBiasEltActINS1F_6thread4ReLuESI_fSI_SI_fLi8ELNS_15FloatRoundStyleE2EEESH_S1L_JEEES12_NS13_INS14_ILi2ELi4ELi3EEES17_NST_INS5_IJS18_S1K_EEENS5_IJS1K_SB_EEEEEEENS4_17SM75_U32x4_LDSM_NENS4_14SM90_TMA_STOREES1Y_NS4_17SM90_U32x4_STSM_NENS4_9Copy_AtomIJS21_SI_EEEvEEEvvEEEEvNT_6ParamsE --------------------------
	.section	.nv.shared._ZN7cutlass13device_kernelINS_4gemm6kernel13GemmUniversalIN4cute5tupleIJiiiiEEENS1_10collective13CollectiveMmaINS1_34MainloopSm90TmaGmmaWarpSpecializedILi6ENS5_IJNS4_1CILi1EEESB_SB_EEENS1_35KernelTmaWarpSpecializedCooperativeEEENS5_IJNSA_ILi128EEESF_NSA_ILi64EEEEEENS_6half_tENS5_IJlSB_lEEESI_SJ_NS4_8TiledMMAINS4_8MMA_AtomIJNS4_4SM904GMMA26MMA_64x128x16_F32F16F16_SSILNSN_5MajorE0ELSP_0ELNSN_7ScaleInE1ELSQ_1EEEEEENS4_6LayoutINS5_IJNSA_ILi2EEESB_SB_EEENS5_IJSB_NSA_ILi0EEESW_EEEEENS5_IJNS4_10UnderscoreESZ_SZ_EEEEENS4_13SM90_TMA_LOADENS4_14ComposedLayoutINS4_7SwizzleILi3ELi4ELi3EEENS4_18smem_ptr_flag_bitsILi16EEENST_INS5_IJNSA_ILi8EEESG_EEENS5_IJSG_SB_EEEEEEEvNS4_8identityES12_S1C_vS1D_EENS_8epilogue10collective18CollectiveEpilogueINS1F_22Sm90TmaWarpSpecializedILi4ELi2ELi16ELb1ELb0EEEJSH_NS5_IJSF_NSA_ILi32EEEEEESI_SJ_SI_SJ_NS1F_6fusion15FusionCallbacksIS1J_NS1M_23LinCombPerRowBiasEltActINS1F_6thread4ReLuESI_fSI_SI_fLi8ELNS_15FloatRoundStyleE2EEESH_S1L_JEEES12_NS13_INS14_ILi2ELi4ELi3EEES17_NST_INS5_IJS18_S1K_EEENS5_IJS1K_SB_EEEEEEENS4_17SM75_U32x4_LDSM_NENS4_14SM90_TMA_STOREES1Y_NS4_17SM90_U32x4_STSM_NENS4_9Copy_AtomIJS21_SI_EEEvEEEvvEEEEvNT_6ParamsE,"aw",@nobits
	.sectionflags	@""
	.align	16
	.zero		1024


//--------------------- .nv.shared.reserved.0     --------------------------
	.section	.nv.shared.reserved.0,"aw",@nobits
	.weak		__nv_reservedSMEM_offset_0_alias
	.size		__nv_reservedSMEM_offset_0_alias, 0, 0
	.other		__nv_reservedSMEM_offset_0_alias,@"STO_CUDA_RESERVED_SHARED STV_DEFAULT"
__nv_reservedSMEM_offset_0_alias:
	.zero		0


//--------------------- .nv.global                --------------------------
	.section	.nv.global,"aw",@nobits
.nv.global:
	.type		_ZN39_INTERNAL_9d808d71_4_k_cu_c1f0b7df_27884cute1_E,@object
	.size		_ZN39_INTERNAL_9d808d71_4_k_cu_c1f0b7df_27884cute1_E,(_ZN39_INTERNAL_9d808d71_4_k_cu_c1f0b7df_27884cuda3std3__45__cpo6cbeginE - _ZN39_INTERNAL_9d808d71_4_k_cu_c1f0b7df_27884cute1_E)
_ZN39_INTERNAL_9d808d71_4_k_cu_c1f0b7df_27884cute1_E:
	.zero		1
	.type		_ZN39_INTERNAL_9d808d71_4_k_cu_c1f0b7df_27884cuda3std3__45__cpo6cbeginE,@object
	.size		_ZN39_INTERNAL_9d808d71_4_k_cu_c1f0b7df_27884cuda3std3__45__cpo6cbeginE,(_ZN39_INTERNAL_9d808d71_4_k_cu_c1f0b7df_27884cuda3std3__48in_placeE - _ZN39_INTERNAL_9d808d71_4_k_cu_c1f0b7df_27884cuda3std3__45__cpo6cbeginE)
_ZN39_INTERNAL_9d808d71_4_k_cu_c1f0b7df_27884cuda3std3__45__cpo6cbeginE:
	.zero		1
	.type		_ZN39_INTERNAL_9d808d71_4_k_cu_c1f0b7df_27884cuda3std3__48in_placeE,@object
	.size		_ZN39_INTERNAL_9d808d71_4_k_cu_c1f0b7df_27884cuda3std3__48in_placeE,(_ZN39_INTERNAL_9d808d71_4_k_cu_c1f0b7df_27884cuda3std6ranges3__45__cpo9iter_moveE - _ZN39_INTERNAL_9d808d71_4_k_cu_c1f0b7df_27884cuda3std3__48in_placeE)
_ZN39_INTERNAL_9d808d71_4_k_cu_c1f0b7df_27884cuda3std3__48in_placeE:
	.zero		1
	.type		_ZN39_INTERNAL_9d808d71_4_k_cu_c1f0b7df_27884cuda3std6ranges3__45__cpo9iter_moveE,@object
	.size		_ZN39_INTERNAL_9d808d71_4_k_cu_c1f0b7df_27884cuda3std6ranges3__45__cpo9iter_moveE,(_ZN39_INTERNAL_9d808d71_4_k_cu_c1f0b7df_27884cuda3std3__45__cpo5beginE - _ZN39_INTERNAL_9d808d71_4_k_cu_c1f0b7df_27884cuda3std6ranges3__45__cpo9iter_moveE)
_ZN39_INTERNAL_9d808d71_4_k_cu_c1f0b7df_27884cuda3std6ranges3__45__cpo9iter_moveE:
	.zero		1
	.type		_ZN39_INTERNAL_9d808d71_4_k_cu_c1f0b7df_27884cuda3std3__45__cpo5beginE,@object
	.size		_ZN39_INTERNAL_9d808d71_4_k_cu_c1f0b7df_27884cuda3std3__45__cpo5beginE,(_ZN39_INTERNAL_9d808d71_4_k_cu_c1f0b7df_27884cuda3std3__441_GLOBAL__N__9d808d71_4_k_cu_c1f0b7df_27886ignoreE - _ZN39_INTERNAL_9d808d71_4_k_cu_c1f0b7df_27884cuda3std3__45__cpo5beginE)
_ZN39_INTERNAL_9d808d71_4_k_cu_c1f0b7df_27884cuda3std3__45__cpo5beginE:
	.zero		1
	.type		_ZN39_INTERNAL_9d808d71_4_k_cu_c1f0b7df_27884cuda3std3__441_GLOBAL__N__9d808d71_4_k_cu_c1f0b7df_27886ignoreE,@object
	.size		_ZN39_INTERNAL_9d808d71_4_k_cu_c1f0b7df_27884cuda3std3__441_GLOBAL__N__9d808d71_4_k_cu_c1f0b7df_27886ignoreE,(_ZN39_INTERNAL_9d808d71_4_k_cu_c1f0b7df_27884cute7productE - _ZN39_INTERNAL_9d808d71_4_k_cu_c1f0b7df_27884cuda3std3__441_GLOBAL__N__9d808d71_4_k_cu_c1f0b7df_27886ignoreE)
_ZN39_INTERNAL_9d808d71_4_k_cu_c1f0b7df_27884cuda3std3__441_GLOBAL__N__9d808d71_4_k_cu_c1f0b7df_27886ignoreE:
	.zero		1
	.type		_ZN39_INTERNAL_9d808d71_4_k_cu_c1f0b7df_27884cute7productE,@object
	.size		_ZN39_INTERNAL_9d808d71_4_k_cu_c1f0b7df_27884cute7productE,(_ZN39_INTERNAL_9d808d71_4_k_cu_c1f0b7df_27884cuda3std3__45__cpo3endE - _ZN39_INTERNAL_9d808d71_4_k_cu_c1f0b7df_27884cute7productE)
_ZN39_INTERNAL_9d808d71_4_k_cu_c1f0b7df_27884cute7productE:
	.zero		1
	.type		_ZN39_INTERNAL_9d808d71_4_k_cu_c1f0b7df_27884cuda3std3__45__cpo3endE,@object
	.size		_ZN39_INTERNAL_9d808d71_4_k_cu_c1f0b7df_27884cuda3std3__45__cpo3endE,(_ZN39_INTERNAL_9d808d71_4_k_cu_c1f0b7df_27884cuda3std3__419piecewise_constructE - _ZN39_INTERNAL_9d808d71_4_k_cu_c1f0b7df_27884cuda3std3__45__cpo3endE)
_ZN39_INTERNAL_9d808d71_4_k_cu_c1f0b7df_27884cuda3std3__45__cpo3endE:
	.zero		1
	.type		_ZN39_INTERNAL_9d808d71_4_k_cu_c1f0b7df_27884cuda3std3__419piecewise_constructE,@object
	.size		_ZN39_INTERNAL_9d808d71_4_k_cu_c1f0b7df_27884cuda3std3__419piecewise_constructE,(_ZN39_INTERNAL_9d808d71_4_k_cu_c1f0b7df_27884cuda3std3__45__cpo4cendE - _ZN39_INTERNAL_9d808d71_4_k_cu_c1f0b7df_27884cuda3std3__419piecewise_constructE)
_ZN39_INTERNAL_9d808d71_4_k_cu_c1f0b7df_27884cuda3std3__419piecewise_constructE:
	.zero		1
	.type		_ZN39_INTERNAL_9d808d71_4_k_cu_c1f0b7df_27884cuda3std3__45__cpo4cendE,@object
	.size		_ZN39_INTERNAL_9d808d71_4_k_cu_c1f0b7df_27884cuda3std3__45__cpo4cendE,(_ZN39_INTERNAL_9d808d71_4_k_cu_c1f0b7df_27884cuda3std6ranges3__45__cpo4swapE - _ZN39_INTERNAL_9d808d71_4_k_cu_c1f0b7df_27884cuda3std3__45__cpo4cendE)
_ZN39_INTERNAL_9d808d71_4_k_cu_c1f0b7df_27884cuda3std3__45__cpo4cendE:
	.zero		1
	.type		_ZN39_INTERNAL_9d808d71_4_k_cu_c1f0b7df_27884cuda3std6ranges3__45__cpo4swapE,@object
	.size		_ZN39_INTERNAL_9d808d71_4_k_cu_c1f0b7df_27884cuda3std6ranges3__45__cpo4swapE,(.L_9 - _ZN39_INTERNAL_9d808d71_4_k_cu_c1f0b7df_27884cuda3std6ranges3__45__cpo4swapE)
_ZN39_INTERNAL_9d808d71_4_k_cu_c1f0b7df_27884cuda3std6ranges3__45__cpo4swapE:
	.zero		1
.L_9:


//--------------------- .nv.constant0._ZN7cutlass13device_kernelINS_4gemm6kernel13GemmUniversalIN4cute5tupleIJiiiiEEENS1_10collective13CollectiveMmaINS1_34MainloopSm90TmaGmmaWarpSpecializedILi6ENS5_IJNS4_1CILi1EEESB_SB_EEENS1_35KernelTmaWarpSpecializedCooperativeEEENS5_IJNSA_ILi128EEESF_NSA_ILi64EEEEEENS_6half_tENS5_IJlSB_lEEESI_SJ_NS4_8TiledMMAINS4_8MMA_AtomIJNS4_4SM904GMMA26MMA_64x128x16_F32F16F16_SSILNSN_5MajorE0ELSP_0ELNSN_7ScaleInE1ELSQ_1EEEEEENS4_6LayoutINS5_IJNSA_ILi2EEESB_SB_EEENS5_IJSB_NSA_ILi0EEESW_EEEEENS5_IJNS4_10UnderscoreESZ_SZ_EEEEENS4_13SM90_TMA_LOADENS4_14ComposedLayoutINS4_7SwizzleILi3ELi4ELi3EEENS4_18smem_ptr_flag_bitsILi16EEENST_INS5_IJNSA_ILi8EEESG_EEENS5_IJSG_SB_EEEEEEEvNS4_8identityES12_S1C_vS1D_EENS_8epilogue10collective18CollectiveEpilogueINS1F_22Sm90TmaWarpSpecializedILi4ELi2ELi16ELb1ELb0EEEJSH_NS5_IJSF_NSA_ILi32EEEEEESI_SJ_SI_SJ_NS1F_6fusion15FusionCallbacksIS1J_NS1M_23LinCombPerRowBiasEltActINS1F_6thread4ReLuESI_fSI_SI_fLi8ELNS_15FloatRoundStyleE2EEESH_S1L_JEEES12_NS13_INS14_ILi2ELi4ELi3EEES17_NST_INS5_IJS18_S1K_EEENS5_IJS1K_SB_EEEEEEENS4_17SM75_U32x4_LDSM_NENS4_14SM90_TMA_STOREES1Y_NS4_17SM90_U32x4_STSM_NENS4_9Copy_AtomIJS21_SI_EEEvEEEvvEEEEvNT_6ParamsE --------------------------
	.section	.nv.constant0._ZN7cutlass13device_kernelINS_4gemm6kernel13GemmUniversalIN4cute5tupleIJiiiiEEENS1_10collective13CollectiveMmaINS1_34MainloopSm90TmaGmmaWarpSpecializedILi6ENS5_IJNS4_1CILi1EEESB_SB_EEENS1_35KernelTmaWarpSpecializedCooperativeEEENS5_IJNSA_ILi128EEESF_NSA_ILi64EEEEEENS_6half_tENS5_IJlSB_lEEESI_SJ_NS4_8TiledMMAINS4_8MMA_AtomIJNS4_4SM904GMMA26MMA_64x128x16_F32F16F16_SSILNSN_5MajorE0ELSP_0ELNSN_7ScaleInE1ELSQ_1EEEEEENS4_6LayoutINS5_IJNSA_ILi2EEESB_SB_EEENS5_IJSB_NSA_ILi0EEESW_EEEEENS5_IJNS4_10UnderscoreESZ_SZ_EEEEENS4_13SM90_TMA_LOADENS4_14ComposedLayoutINS4_7SwizzleILi3ELi4ELi3EEENS4_18smem_ptr_flag_bitsILi16EEENST_INS5_IJNSA_ILi8EEESG_EEENS5_IJSG_SB_EEEEEEEvNS4_8identityES12_S1C_vS1D_EENS_8epilogue10collective18CollectiveEpilogueINS1F_22Sm90TmaWarpSpecializedILi4ELi2ELi16ELb1ELb0EEEJSH_NS5_IJSF_NSA_ILi32EEEEEESI_SJ_SI_SJ_NS1F_6fusion15FusionCallbacksIS1J_NS1M_23LinCombPerRowBiasEltActINS1F_6thread4ReLuESI_fSI_SI_fLi8ELNS_15FloatRoundStyleE2EEESH_S1L_JEEES12_NS13_INS14_ILi2ELi4ELi3EEES17_NST_INS5_IJS18_S1K_EEENS5_IJS1K_SB_EEEEEEENS4_17SM75_U32x4_LDSM_NENS4_14SM90_TMA_STOREES1Y_NS4_17SM90_U32x4_STSM_NENS4_9Copy_AtomIJS21_SI_EEEvEEEvvEEEEvNT_6ParamsE,"a",@progbits
	.sectionflags	@""
	.align	4
.nv.constant0._ZN7cutlass13device_kernelINS_4gemm6kernel13GemmUniversalIN4cute5tupleIJiiiiEEENS1_10collective13CollectiveMmaINS1_34MainloopSm90TmaGmmaWarpSpecializedILi6ENS5_IJNS4_1CILi1EEESB_SB_EEENS1_35KernelTmaWarpSpecializedCooperativeEEENS5_IJNSA_ILi128EEESF_NSA_ILi64EEEEEENS_6half_tENS5_IJlSB_lEEESI_SJ_NS4_8TiledMMAINS4_8MMA_AtomIJNS4_4SM904GMMA26MMA_64x128x16_F32F16F16_SSILNSN_5MajorE0ELSP_0ELNSN_7ScaleInE1ELSQ_1EEEEEENS4_6LayoutINS5_IJNSA_ILi2EEESB_SB_EEENS5_IJSB_NSA_ILi0EEESW_EEEEENS5_IJNS4_10UnderscoreESZ_SZ_EEEEENS4_13SM90_TMA_LOADENS4_14ComposedLayoutINS4_7SwizzleILi3ELi4ELi3EEENS4_18smem_ptr_flag_bitsILi16EEENST_INS5_IJNSA_ILi8EEESG_EEENS5_IJSG_SB_EEEEEEEvNS4_8identityES12_S1C_vS1D_EENS_8epilogue10collective18CollectiveEpilogueINS1F_22Sm90TmaWarpSpecializedILi4ELi2ELi16ELb1ELb0EEEJSH_NS5_IJSF_NSA_ILi32EEEEEESI_SJ_SI_SJ_NS1F_6fusion15FusionCallbacksIS1J_NS1M_23LinCombPerRowBiasEltActINS1F_6thread4ReLuESI_fSI_SI_fLi8ELNS_15FloatRoundStyleE2EEESH_S1L_JEEES12_NS13_INS14_ILi2ELi4ELi3EEES17_NST_INS5_IJS18_S1K_EEENS5_IJS1K_SB_EEEEEEENS4_17SM75_U32x4_LDSM_NENS4_14SM90_TMA_STOREES1Y_NS4_17SM90_U32x4_STSM_NENS4_9Copy_AtomIJS21_SI_EEEvEEEvvEEEEvNT_6ParamsE:
	.zero		2432


//--------------------- SYMBOLS --------------------------

	.type		.nv.reservedSmem.offset0,@object
	.size		.nv.reservedSmem.offset0,0x4
	.type		__assertfail,@function
